	.headerflags	@"EF_CUDA_TEXMODE_UNIFIED EF_CUDA_64BIT_ADDRESS EF_CUDA_SM86 EF_CUDA_VIRTUAL_SM(EF_CUDA_SM86)"
	.elftype	@"ET_EXEC"


//--------------------- .nv.info                  --------------------------
	.section	.nv.info,"",@"SHT_CUDA_INFO"
	.align	4


	//----- nvinfo : EIATTR_REGCOUNT
	.align		4
        /*0000*/ 	.byte	0x04, 0x2f
        /*0002*/ 	.short	(.L_1 - .L_0)
	.align		4
.L_0:
        /*0004*/ 	.word	index@(triton_mm)
        /*0008*/ 	.word	0x000000ff


	//----- nvinfo : EIATTR_MAX_STACK_SIZE
	.align		4
.L_1:
        /*000c*/ 	.byte	0x04, 0x23
        /*000e*/ 	.short	(.L_3 - .L_2)
	.align		4
.L_2:
        /*0010*/ 	.word	index@(triton_mm)
        /*0014*/ 	.word	0x00000000


	//----- nvinfo : EIATTR_MIN_STACK_SIZE
	.align		4
.L_3:
        /*0018*/ 	.byte	0x04, 0x12
        /*001a*/ 	.short	(.L_5 - .L_4)
	.align		4
.L_4:
        /*001c*/ 	.word	index@(triton_mm)
        /*0020*/ 	.word	0x000002e0


	//----- nvinfo : EIATTR_FRAME_SIZE
	.align		4
.L_5:
        /*0024*/ 	.byte	0x04, 0x11
        /*0026*/ 	.short	(.L_7 - .L_6)
	.align		4
.L_6:
        /*0028*/ 	.word	index@(triton_mm)
        /*002c*/ 	.word	0x000002e0
.L_7:


//--------------------- .nv.info.triton_mm        --------------------------
	.section	.nv.info.triton_mm,"",@"SHT_CUDA_INFO"
	.align	4


	//----- nvinfo : EIATTR_CUDA_API_VERSION
	.align		4
        /*0000*/ 	.byte	0x04, 0x37
        /*0002*/ 	.short	(.L_9 - .L_8)
.L_8:
        /*0004*/ 	.word	0x0000007b


	//----- nvinfo : EIATTR_SW2861232_WAR
	.align		4
.L_9:
        /*0008*/ 	.byte	0x01, 0x35
	.zero		2


	//----- nvinfo : EIATTR_PARAM_CBANK
	.align		4
        /*000c*/ 	.byte	0x04, 0x0a
        /*000e*/ 	.short	(.L_11 - .L_10)
	.align		4
.L_10:
        /*0010*/ 	.word	index@(.nv.constant0.triton_mm)
        /*0014*/ 	.short	0x0160
        /*0016*/ 	.short	0x001c


	//----- nvinfo : EIATTR_CBANK_PARAM_SIZE
	.align		4
.L_11:
        /*0018*/ 	.byte	0x03, 0x19
        /*001a*/ 	.short	0x001c


	//----- nvinfo : EIATTR_KPARAM_INFO
	.align		4
        /*001c*/ 	.byte	0x04, 0x17
        /*001e*/ 	.short	(.L_13 - .L_12)
.L_12:
        /*0020*/ 	.word	0x00000000
        /*0024*/ 	.short	0x0003
        /*0026*/ 	.short	0x0018
        /*0028*/ 	.byte	0x00, 0xf0, 0x11, 0x00


	//----- nvinfo : EIATTR_KPARAM_INFO
	.align		4
.L_13:
        /*002c*/ 	.byte	0x04, 0x17
        /*002e*/ 	.short	(.L_15 - .L_14)
.L_14:
        /*0030*/ 	.word	0x00000000
        /*0034*/ 	.short	0x0002
        /*0036*/ 	.short	0x0010
        /*0038*/ 	.byte	0x00, 0xf0, 0x21, 0x00


	//----- nvinfo : EIATTR_KPARAM_INFO
	.align		4
.L_15:
        /*003c*/ 	.byte	0x04, 0x17
        /*003e*/ 	.short	(.L_17 - .L_16)
.L_16:
        /*0040*/ 	.word	0x00000000
        /*0044*/ 	.short	0x0001
        /*0046*/ 	.short	0x0008
        /*0048*/ 	.byte	0x00, 0xf0, 0x21, 0x00


	//----- nvinfo : EIATTR_KPARAM_INFO
	.align		4
.L_17:
        /*004c*/ 	.byte	0x04, 0x17
        /*004e*/ 	.short	(.L_19 - .L_18)
.L_18:
        /*0050*/ 	.word	0x00000000
        /*0054*/ 	.short	0x0000
        /*0056*/ 	.short	0x0000
        /*0058*/ 	.byte	0x00, 0xf0, 0x21, 0x00


	//----- nvinfo : EIATTR_MAXREG_COUNT
	.align		4
.L_19:
        /*005c*/ 	.byte	0x03, 0x1b
        /*005e*/ 	.short	0x00ff


	//----- nvinfo : EIATTR_EXIT_INSTR_OFFSETS
	.align		4
        /*0060*/ 	.byte	0x04, 0x1c
        /*0062*/ 	.short	(.L_21 - .L_20)


	//   ....[0]....
.L_20:
        /*0064*/ 	.word	0x00000040


	//   ....[1]....
        /*0068*/ 	.word	0x00028000


	//   ....[2]....
        /*006c*/ 	.word	0x00028050


	//----- nvinfo : EIATTR_MAX_THREADS
	.align		4
.L_21:
        /*0070*/ 	.byte	0x04, 0x05
        /*0072*/ 	.short	(.L_23 - .L_22)
.L_22:
        /*0074*/ 	.word	0x00000080
        /*0078*/ 	.word	0x00000001
        /*007c*/ 	.word	0x00000001
.L_23:


//--------------------- .nv.rel.action            --------------------------
	.section	.nv.rel.action,"",@"SHT_CUDA_RELOCINFO"
	.align	8
	.sectionentsize	8
        /*0000*/ 	.byte	0x73, 0x00, 0x00, 0x00, 0x00, 0x00, 0x00, 0x00, 0x00, 0x00, 0x00, 0x11, 0x25, 0x00, 0x05, 0x36


//--------------------- .nv.constant0.triton_mm   --------------------------
	.section	.nv.constant0.triton_mm,"a",@progbits
	.align	4
.nv.constant0.triton_mm:
	.zero		380


//--------------------- .text.triton_mm           --------------------------
	.section	.text.triton_mm,"ax",@progbits
	.sectionflags	@"SHF_BARRIERS=1"
	.sectioninfo	@"SHI_REGISTERS=255"
	.align	128
        .global         triton_mm
        .type           triton_mm,@function
        .size           triton_mm,(.L_x_3 - triton_mm)
        .other          triton_mm,@"STO_CUDA_ENTRY STV_DEFAULT"
triton_mm:
.text.triton_mm:
[----:B------:R-:W-:-:S02]  /*0000*/  MOV R1, c[0x0][0x28] ;  /* 0x00000a0000017a02 */ /* 0x000fc40000000f00 */
[----:B------:R-:W-:Y:S02]  /*0010*/  MOV R0, c[0x0][0x178] ;  /* 0x00005e0000007a02 */ /* 0x000fe40000000f00 */
[----:B------:R-:W-:Y:S02]  /*0020*/  IADD3 R1, R1, -0x2e0, RZ ;  /* 0xfffffd2001017810 */ /* 0x000fe40007ffe0ff */
[----:B------:R-:W-:-:S13]  /*0030*/  LOP3.LUT P0, RZ, R0, 0x1ffffff, RZ, 0xc0, !PT ;  /* 0x01ffffff00ff7812 */ /* 0x000fda000780c0ff */
[----:B------:R-:W-:Y:S05]  /*0040*/  @!P0 EXIT ;  /* 0x000000000000894d */ /* 0x000fea0003800000 */
[----:B------:R-:W1:Y:S01]  /*0050*/  S2R R11, SR_CTAID.X ;  /* 0x00000000000b7919 */ /* 0x000e620000002500 */
[----:B------:R-:W-:Y:S01]  /*0060*/  IADD3 R0, R0, 0x3f, RZ ;  /* 0x0000003f00007810 */ /* 0x000fe20007ffe0ff */
[----:B------:R-:W-:Y:S01]  /*0070*/  ULDC.64 UR10, c[0x0][0x118] ;  /* 0x00004600000a7ab9 */ /* 0x000fe20000000a00 */
[----:B------:R-:W-:Y:S01]  /*0080*/  CS2R R228, SRZ ;  /* 0x0000000000e47805 */ /* 0x000fe2000001ff00 */
[----:B------:R-:W-:Y:S01]  /*0090*/  CS2R R230, SRZ ;  /* 0x0000000000e67805 */ /* 0x000fe2000001ff00 */
[----:B------:R-:W-:Y:S01]  /*00a0*/  SHF.R.S32.HI R3, RZ, 0x1f, R0 ;  /* 0x0000001fff037819 */ /* 0x000fe20000011400 */
[----:B------:R-:W-:Y:S02]  /*00b0*/  UMOV UR6, URZ ;  /* 0x0000003f00067c82 */ /* 0x000fe40008000000 */
[----:B------:R-:W-:Y:S01]  /*00c0*/  UMOV UR7, URZ ;  /* 0x0000003f00077c82 */ /* 0x000fe20008000000 */
[----:B------:R-:W-:Y:S01]  /*00d0*/  LEA.HI R3, R3, R0, RZ, 0x6 ;  /* 0x0000000003037211 */ /* 0x000fe200078f30ff */
[----:B------:R-:W-:-:S02]  /*00e0*/  UMOV UR8, 0x18000 ;  /* 0x0001800000087882 */ /* 0x000fc40000000000 */
[----:B------:R-:W-:Y:S02]  /*00f0*/  UMOV UR4, URZ ;  /* 0x0000003f00047c82 */ /* 0x000fe40008000000 */
[----:B------:R-:W-:Y:S02]  /*0100*/  UPLOP3.LUT UP0, UPT, UPT, UPT, UPT, 0x80, 0x0 ;  /* 0x000000000000789c */ /* 0x000fe40003f0f070 */
[----:B------:R-:W-:Y:S01]  /*0110*/  UMOV UR5, URZ ;  /* 0x0000003f00057c82 */ /* 0x000fe20008000000 */
[----:B-1----:R-:W-:-:S04]  /*0120*/  SHF.R.S32.HI R2, RZ, 0x1f, R11 ;  /* 0x0000001fff027819 */ /* 0x002fc8000001140b */
[----:B------:R-:W-:-:S04]  /*0130*/  LEA.HI R2, R2, R11, RZ, 0x3 ;  /* 0x0000000b02027211 */ /* 0x000fc800078f18ff */
[----:B------:R-:W-:-:S04]  /*0140*/  LOP3.LUT R6, R2, 0xfffffff8, RZ, 0xc0, !PT ;  /* 0xfffffff802067812 */ /* 0x000fc800078ec0ff */
[----:B------:R-:W-:Y:S02]  /*0150*/  LEA.HI.SX32 R3, R3, -R6, 0x1a ;  /* 0x8000000603037211 */ /* 0x000fe400078fd2ff */
[----:B------:R-:W-:Y:S02]  /*0160*/  IADD3 R5, -R6, R11, RZ ;  /* 0x0000000b06057210 */ /* 0x000fe40007ffe1ff */
[----:B------:R-:W-:Y:S02]  /*0170*/  IMNMX R4, R3, 0x8, PT ;  /* 0x0000000803047817 */ /* 0x000fe40003800200 */
[----:B------:R-:W-:Y:S02]  /*0180*/  IABS R8, R5 ;  /* 0x0000000500087213 */ /* 0x000fe40000000000 */
[-C--:B------:R-:W-:Y:S02]  /*0190*/  IABS R10, R4.reuse ;  /* 0x00000004000a7213 */ /* 0x080fe40000000000 */
[----:B------:R-:W-:-:S02]  /*01a0*/  IABS R9, R4 ;  /* 0x0000000400097213 */ /* 0x000fc40000000000 */
[----:B------:R-:W1:Y:S01]  /*01b0*/  I2F.RP R0, R10 ;  /* 0x0000000a00007306 */ /* 0x000e620000209400 */
[----:B------:R-:W-:Y:S02]  /*01c0*/  LOP3.LUT R5, R5, R4, RZ, 0x3c, !PT ;  /* 0x0000000405057212 */ /* 0x000fe400078e3cff */
[----:B------:R-:W-:Y:S02]  /*01d0*/  IADD3 R12, RZ, -R9, RZ ;  /* 0x80000009ff0c7210 */ /* 0x000fe40007ffe0ff */
[----:B------:R-:W-:-:S03]  /*01e0*/  ISETP.GE.AND P3, PT, R5, RZ, PT ;  /* 0x000000ff0500720c */ /* 0x000fc60003f66270 */
[----:B-1----:R-:W1:Y:S02]  /*01f0*/  MUFU.RCP R0, R0 ;  /* 0x0000000000007308 */ /* 0x002e640000001000 */
[----:B-1----:R-:W-:Y:S02]  /*0200*/  IADD3 R2, R0, 0xffffffe, RZ ;  /* 0x0ffffffe00027810 */ /* 0x002fe40007ffe0ff */
[----:B------:R-:W-:-:S04]  /*0210*/  IABS R0, R11 ;  /* 0x0000000b00007213 */ /* 0x000fc80000000000 */
[----:B------:R1:W2:Y:S02]  /*0220*/  F2I.FTZ.U32.TRUNC.NTZ R3, R2 ;  /* 0x0000000200037305 */ /* 0x0002a4000021f000 */
[----:B-1----:R-:W-:Y:S02]  /*0230*/  MOV R2, RZ ;  /* 0x000000ff00027202 */ /* 0x002fe40000000f00 */
[----:B--2---:R-:W-:-:S05]  /*0240*/  IADD3 R7, RZ, -R3, RZ ;  /* 0x80000003ff077210 */ /* 0x004fca0007ffe0ff */
[----:B------:R-:W-:-:S04]  /*0250*/  IMAD R7, R7, R10, RZ ;  /* 0x0000000a07077224 */ /* 0x000fc800078e02ff */
[----:B------:R-:W-:Y:S01]  /*0260*/  IMAD.HI.U32 R3, R3, R7, R2 ;  /* 0x0000000703037227 */ /* 0x000fe200078e0002 */
[----:B------:R-:W-:-:S04]  /*0270*/  IABS R2, c[0x0][0x178] ;  /* 0x00005e0000027a13 */ /* 0x000fc80000000000 */
[----:B------:R-:W1:Y:S01]  /*0280*/  I2F.RP R9, R2 ;  /* 0x0000000200097306 */ /* 0x000e620000209400 */
[----:B------:R-:W-:-:S04]  /*0290*/  IMAD.HI.U32 R7, R3, R8, RZ ;  /* 0x0000000803077227 */ /* 0x000fc800078e00ff */
[----:B------:R-:W-:Y:S02]  /*02a0*/  IMAD R8, R7, R12, R8 ;  /* 0x0000000c07087224 */ /* 0x000fe400078e0208 */
[----:B------:R-:W-:-:S03]  /*02b0*/  IMAD.HI.U32 R3, R3, R0, RZ ;  /* 0x0000000003037227 */ /* 0x000fc600078e00ff */
[C---:B------:R-:W-:Y:S01]  /*02c0*/  ISETP.GT.U32.AND P2, PT, R10.reuse, R8, PT ;  /* 0x000000080a00720c */ /* 0x040fe20003f44070 */
[----:B------:R-:W-:Y:S02]  /*02d0*/  IMAD R3, R3, R12, R0 ;  /* 0x0000000c03037224 */ /* 0x000fe400078e0200 */
[----:B------:R-:W2:Y:S01]  /*02e0*/  S2R R0, SR_TID.X ;  /* 0x0000000000007919 */ /* 0x000ea20000002100 */
[----:B-1----:R-:W1:Y:S02]  /*02f0*/  MUFU.RCP R9, R9 ;  /* 0x0000000900097308 */ /* 0x002e640000001000 */
[----:B------:R-:W-:-:S07]  /*0300*/  ISETP.GT.U32.AND P1, PT, R10, R3, PT ;  /* 0x000000030a00720c */ /* 0x000fce0003f24070 */
[-C--:B------:R-:W-:Y:S02]  /*0310*/  @!P2 IADD3 R8, R8, -R10.reuse, RZ ;  /* 0x8000000a0808a210 */ /* 0x080fe40007ffe0ff */
[----:B------:R-:W-:Y:S02]  /*0320*/  @!P2 IADD3 R7, R7, 0x1, RZ ;  /* 0x000000010707a810 */ /* 0x000fe40007ffe0ff */
[-C--:B------:R-:W-:Y:S02]  /*0330*/  ISETP.GE.U32.AND P0, PT, R8, R10.reuse, PT ;  /* 0x0000000a0800720c */ /* 0x080fe40003f06070 */
[----:B------:R-:W-:Y:S02]  /*0340*/  ISETP.GE.AND P2, PT, R11, RZ, PT ;  /* 0x000000ff0b00720c */ /* 0x000fe40003f46270 */
[----:B------:R-:W-:Y:S02]  /*0350*/  @!P1 IADD3 R3, R3, -R10, RZ ;  /* 0x8000000a03039210 */ /* 0x000fe40007ffe0ff */
[----:B-1----:R-:W-:-:S02]  /*0360*/  IADD3 R5, R9, 0xffffffe, RZ ;  /* 0x0ffffffe09057810 */ /* 0x002fc40007ffe0ff */
[----:B------:R-:W-:Y:S02]  /*0370*/  ISETP.GT.U32.AND P1, PT, R10, R3, PT ;  /* 0x000000030a00720c */ /* 0x000fe40003f24070 */
[----:B--2---:R-:W-:Y:S02]  /*0380*/  SHF.R.U32.HI R20, RZ, 0x5, R0 ;  /* 0x00000005ff147819 */ /* 0x004fe40000011600 */
[----:B------:R-:W1:Y:S01]  /*0390*/  F2I.FTZ.U32.TRUNC.NTZ R5, R5 ;  /* 0x0000000500057305 */ /* 0x000e62000021f000 */
[----:B------:R-:W-:Y:S02]  /*03a0*/  @P0 IADD3 R7, R7, 0x1, RZ ;  /* 0x0000000107070810 */ /* 0x000fe40007ffe0ff */
[----:B------:R-:W-:Y:S02]  /*03b0*/  ISETP.NE.AND P0, PT, R4, RZ, PT ;  /* 0x000000ff0400720c */ /* 0x000fe40003f05270 */
[----:B------:R-:W-:Y:S02]  /*03c0*/  LOP3.LUT R4, RZ, R4, RZ, 0x33, !PT ;  /* 0x00000004ff047212 */ /* 0x000fe400078e33ff */
[----:B------:R-:W-:-:S02]  /*03d0*/  @!P3 IADD3 R7, -R7, RZ, RZ ;  /* 0x000000ff0707b210 */ /* 0x000fc40007ffe1ff */
[----:B------:R-:W-:Y:S02]  /*03e0*/  @!P1 IADD3 R3, R3, -R10, RZ ;  /* 0x8000000a03039210 */ /* 0x000fe40007ffe0ff */
[----:B------:R-:W-:Y:S02]  /*03f0*/  SEL R7, R4, R7, !P0 ;  /* 0x0000000704077207 */ /* 0x000fe40004000000 */
[----:B------:R-:W-:Y:S02]  /*0400*/  SGXT.U32 R20, R20, 0x2 ;  /* 0x000000021414781a */ /* 0x000fe40000000000 */
[----:B------:R-:W-:Y:S02]  /*0410*/  SHF.R.S32.HI R16, RZ, 0x18, R7 ;  /* 0x00000018ff107819 */ /* 0x000fe40000011407 */
[----:B------:R-:W-:Y:S02]  /*0420*/  SHF.L.U32 R53, R7, 0x7, RZ ;  /* 0x0000000707357819 */ /* 0x000fe400000006ff */
[----:B------:R-:W-:-:S02]  /*0430*/  @!P2 IADD3 R3, -R3, RZ, RZ ;  /* 0x000000ff0303a210 */ /* 0x000fc40007ffe1ff */
[----:B-1----:R-:W-:Y:S01]  /*0440*/  IADD3 R9, RZ, -R5, RZ ;  /* 0x80000005ff097210 */ /* 0x002fe20007ffe0ff */
[----:B------:R1:W-:Y:S01]  /*0450*/  STL [R1+0x238], R53 ;  /* 0x0002383501007387 */ /* 0x0003e20000100800 */
[----:B------:R-:W-:Y:S02]  /*0460*/  SGXT R16, R16, 0x1 ;  /* 0x000000011010781a */ /* 0x000fe40000000200 */
[----:B------:R-:W-:Y:S01]  /*0470*/  LOP3.LUT R11, R53, R20, RZ, 0xfc, !PT ;  /* 0x00000014350b7212 */ /* 0x000fe200078efcff */
[----:B------:R-:W-:Y:S01]  /*0480*/  IMAD R9, R9, R2, RZ ;  /* 0x0000000209097224 */ /* 0x000fe200078e02ff */
[----:B------:R-:W-:Y:S02]  /*0490*/  SEL R3, R4, R3, !P0 ;  /* 0x0000000304037207 */ /* 0x000fe40004000000 */
[----:B------:R-:W-:Y:S02]  /*04a0*/  LEA.HI R7, R16, R11, RZ, 0x7 ;  /* 0x0000000b10077211 */ /* 0x000fe400078f38ff */
[----:B------:R-:W-:-:S02]  /*04b0*/  MOV R4, RZ ;  /* 0x000000ff00047202 */ /* 0x000fc40000000f00 */
[----:B------:R-:W-:Y:S02]  /*04c0*/  LOP3.LUT R21, R53, 0x8, R20, 0xfe, !PT ;  /* 0x0000000835157812 */ /* 0x000fe400078efe14 */
[----:B------:R-:W-:Y:S01]  /*04d0*/  LOP3.LUT R8, R7, 0xffff80, RZ, 0xc0, !PT ;  /* 0x00ffff8007087812 */ /* 0x000fe200078ec0ff */
[----:B------:R-:W-:Y:S01]  /*04e0*/  IMAD.HI.U32 R7, R5, R9, R4 ;  /* 0x0000000905077227 */ /* 0x000fe200078e0004 */
[----:B------:R-:W-:Y:S02]  /*04f0*/  LEA.HI R5, R16, R21, RZ, 0x7 ;  /* 0x0000001510057211 */ /* 0x000fe400078f38ff */
[--C-:B------:R-:W-:Y:S02]  /*0500*/  LOP3.LUT R9, R53, 0xc, R20.reuse, 0xfe, !PT ;  /* 0x0000000c35097812 */ /* 0x100fe400078efe14 */
[----:B------:R-:W-:Y:S02]  /*0510*/  LOP3.LUT R5, R5, 0xffff80, RZ, 0xc0, !PT ;  /* 0x00ffff8005057812 */ /* 0x000fe400078ec0ff */
[----:B------:R-:W-:-:S02]  /*0520*/  LOP3.LUT R25, R53, 0x14, R20, 0xfe, !PT ;  /* 0x0000001435197812 */ /* 0x000fc400078efe14 */
[----:B------:R-:W-:Y:S02]  /*0530*/  IADD3 R10, R6, R3, RZ ;  /* 0x00000003060a7210 */ /* 0x000fe40007ffe0ff */
[----:B------:R-:W-:Y:S02]  /*0540*/  IADD3 R21, R21, -R5, RZ ;  /* 0x8000000515157210 */ /* 0x000fe40007ffe0ff */
[C---:B------:R-:W-:Y:S02]  /*0550*/  LEA.HI R6, R16.reuse, R9, RZ, 0x7 ;  /* 0x0000000910067211 */ /* 0x040fe400078f38ff */
[----:B------:R-:W-:Y:S02]  /*0560*/  LEA.HI R5, R16, R25, RZ, 0x7 ;  /* 0x0000001910057211 */ /* 0x000fe400078f38ff */
[----:B------:R-:W-:Y:S02]  /*0570*/  LOP3.LUT R6, R6, 0xffff80, RZ, 0xc0, !PT ;  /* 0x00ffff8006067812 */ /* 0x000fe400078ec0ff */
[----:B------:R-:W-:-:S02]  /*0580*/  LOP3.LUT R5, R5, 0xffff80, RZ, 0xc0, !PT ;  /* 0x00ffff8005057812 */ /* 0x000fc400078ec0ff */
[C-C-:B------:R-:W-:Y:S02]  /*0590*/  LOP3.LUT R23, R53.reuse, 0x10, R20.reuse, 0xfe, !PT ;  /* 0x0000001035177812 */ /* 0x140fe400078efe14 */
[----:B------:R-:W-:Y:S02]  /*05a0*/  LOP3.LUT R27, R53, 0x1c, R20, 0xfe, !PT ;  /* 0x0000001c351b7812 */ /* 0x000fe400078efe14 */
[----:B------:R-:W-:Y:S02]  /*05b0*/  IADD3 R3, R11, -R8, RZ ;  /* 0x800000080b037210 */ /* 0x000fe40007ffe0ff */
[----:B------:R-:W-:Y:S02]  /*05c0*/  IADD3 R22, R9, -R6, RZ ;  /* 0x8000000609167210 */ /* 0x000fe40007ffe0ff */
[----:B------:R-:W-:Y:S02]  /*05d0*/  IADD3 R25, R25, -R5, RZ ;  /* 0x8000000519197210 */ /* 0x000fe40007ffe0ff */
[----:B------:R-:W-:-:S02]  /*05e0*/  LEA.HI R8, R16, R23, RZ, 0x7 ;  /* 0x0000001710087211 */ /* 0x000fc400078f38ff */
[--C-:B------:R-:W-:Y:S02]  /*05f0*/  LOP3.LUT R9, R53, 0x18, R20.reuse, 0xfe, !PT ;  /* 0x0000001835097812 */ /* 0x100fe400078efe14 */
[----:B------:R-:W-:Y:S02]  /*0600*/  LEA.HI R5, R16, R27, RZ, 0x7 ;  /* 0x0000001b10057211 */ /* 0x000fe400078f38ff */
[----:B------:R-:W-:Y:S02]  /*0610*/  LOP3.LUT R8, R8, 0xffff80, RZ, 0xc0, !PT ;  /* 0x00ffff8008087812 */ /* 0x000fe400078ec0ff */
[----:B------:R-:W-:Y:S02]  /*0620*/  LEA.HI R6, R16, R9, RZ, 0x7 ;  /* 0x0000000910067211 */ /* 0x000fe400078f38ff */
[----:B------:R-:W-:Y:S02]  /*0630*/  LOP3.LUT R5, R5, 0xffff80, RZ, 0xc0, !PT ;  /* 0x00ffff8005057812 */ /* 0x000fe400078ec0ff */
[----:B------:R-:W-:-:S02]  /*0640*/  LOP3.LUT R11, R53, 0x20, R20, 0xfe, !PT ;  /* 0x00000020350b7812 */ /* 0x000fc400078efe14 */
[--C-:B------:R-:W-:Y:S02]  /*0650*/  LOP3.LUT R30, R53, 0x28, R20.reuse, 0xfe, !PT ;  /* 0x00000028351e7812 */ /* 0x100fe400078efe14 */
[----:B------:R-:W-:Y:S02]  /*0660*/  IADD3 R23, R23, -R8, RZ ;  /* 0x8000000817177210 */ /* 0x000fe40007ffe0ff */
[----:B------:R-:W-:Y:S02]  /*0670*/  LOP3.LUT R6, R6, 0xffff80, RZ, 0xc0, !PT ;  /* 0x00ffff8006067812 */ /* 0x000fe400078ec0ff */
[----:B------:R-:W-:Y:S02]  /*0680*/  IADD3 R27, R27, -R5, RZ ;  /* 0x800000051b1b7210 */ /* 0x000fe40007ffe0ff */
[----:B------:R-:W-:Y:S02]  /*0690*/  LEA.HI R8, R16, R11, RZ, 0x7 ;  /* 0x0000000b10087211 */ /* 0x000fe400078f38ff */
[----:B------:R-:W-:-:S02]  /*06a0*/  LOP3.LUT R29, R53, 0x24, R20, 0xfe, !PT ;  /* 0x00000024351d7812 */ /* 0x000fc400078efe14 */
[----:B------:R-:W-:Y:S02]  /*06b0*/  LEA.HI R5, R16, R30, RZ, 0x7 ;  /* 0x0000001e10057211 */ /* 0x000fe400078f38ff */
[----:B------:R-:W-:Y:S02]  /*06c0*/  IADD3 R26, R9, -R6, RZ ;  /* 0x80000006091a7210 */ /* 0x000fe40007ffe0ff */
        /* <DEDUP_REMOVED lines=8> */
[----:B------:R-:W-:Y:S02]  /*0750*/  LOP3.LUT R31, R53, 0x2c, R20, 0xfe, !PT ;  /* 0x0000002c351f7812 */ /* 0x000fe400078efe14 */
[----:B------:R-:W-:-:S02]  /*0760*/  LEA.HI R8, R16, R9, RZ, 0x7 ;  /* 0x0000000910087211 */ /* 0x000fc400078f38ff */
[C---:B------:R-:W-:Y:S02]  /*0770*/  LEA.HI R5, R16.reuse, R33, RZ, 0x7 ;  /* 0x0000002110057211 */ /* 0x040fe400078f38ff */
[----:B------:R-:W-:Y:S02]  /*0780*/  IADD3 R29, R29, -R6, RZ ;  /* 0x800000061d1d7210 */ /* 0x000fe40007ffe0ff */
[----:B------:R-:W-:Y:S02]  /*0790*/  LEA.HI R6, R16, R31, RZ, 0x7 ;  /* 0x0000001f10067211 */ /* 0x000fe400078f38ff */
[----:B------:R-:W-:Y:S02]  /*07a0*/  LOP3.LUT R8, R8, 0xffff80, RZ, 0xc0, !PT ;  /* 0x00ffff8008087812 */ /* 0x000fe400078ec0ff */
[----:B------:R-:W-:Y:S02]  /*07b0*/  LOP3.LUT R5, R5, 0xffff80, RZ, 0xc0, !PT ;  /* 0x00ffff8005057812 */ /* 0x000fe400078ec0ff */
[----:B------:R-:W-:-:S02]  /*07c0*/  LOP3.LUT R35, R53, 0x3c, R20, 0xfe, !PT ;  /* 0x0000003c35237812 */ /* 0x000fc400078efe14 */
[----:B------:R-:W-:Y:S02]  /*07d0*/  LOP3.LUT R6, R6, 0xffff80, RZ, 0xc0, !PT ;  /* 0x00ffff8006067812 */ /* 0x000fe400078ec0ff */
[----:B------:R-:W-:Y:S02]  /*07e0*/  IADD3 R32, R9, -R8, RZ ;  /* 0x8000000809207210 */ /* 0x000fe40007ffe0ff */
[----:B------:R-:W-:Y:S02]  /*07f0*/  IADD3 R33, R33, -R5, RZ ;  /* 0x8000000521217210 */ /* 0x000fe40007ffe0ff */
[----:B------:R-:W-:Y:S02]  /*0800*/  LOP3.LUT R9, R53, 0x38, R20, 0xfe, !PT ;  /* 0x0000003835097812 */ /* 0x000fe400078efe14 */
[----:B------:R-:W-:Y:S02]  /*0810*/  LEA.HI R5, R16, R35, RZ, 0x7 ;  /* 0x0000002310057211 */ /* 0x000fe400078f38ff */
[----:B------:R-:W-:-:S02]  /*0820*/  IADD3 R31, R31, -R6, RZ ;  /* 0x800000061f1f7210 */ /* 0x000fc40007ffe0ff */
[----:B------:R-:W-:Y:S02]  /*0830*/  LEA.HI R6, R16, R9, RZ, 0x7 ;  /* 0x0000000910067211 */ /* 0x000fe400078f38ff */
[----:B------:R-:W-:Y:S02]  /*0840*/  LOP3.LUT R5, R5, 0xffff80, RZ, 0xc0, !PT ;  /* 0x00ffff8005057812 */ /* 0x000fe400078ec0ff */
[--C-:B------:R-:W-:Y:S02]  /*0850*/  LOP3.LUT R38, R53, 0x48, R20.reuse, 0xfe, !PT ;  /* 0x0000004835267812 */ /* 0x100fe400078efe14 */
[----:B------:R-:W-:Y:S02]  /*0860*/  LOP3.LUT R6, R6, 0xffff80, RZ, 0xc0, !PT ;  /* 0x00ffff8006067812 */ /* 0x000fe400078ec0ff */
[----:B------:R-:W-:Y:S02]  /*0870*/  IADD3 R35, R35, -R5, RZ ;  /* 0x8000000523237210 */ /* 0x000fe40007ffe0ff */
[----:B------:R-:W-:-:S02]  /*0880*/  LOP3.LUT R37, R53, 0x44, R20, 0xfe, !PT ;  /* 0x0000004435257812 */ /* 0x000fc400078efe14 */
[C---:B------:R-:W-:Y:S02]  /*0890*/  LEA.HI R5, R16.reuse, R38, RZ, 0x7 ;  /* 0x0000002610057211 */ /* 0x040fe400078f38ff */
[----:B------:R-:W-:Y:S02]  /*08a0*/  LOP3.LUT R11, R53, 0x40, R20, 0xfe, !PT ;  /* 0x00000040350b7812 */ /* 0x000fe400078efe14 */
[----:B------:R-:W-:Y:S02]  /*08b0*/  IADD3 R34, R9, -R6, RZ ;  /* 0x8000000609227210 */ /* 0x000fe40007ffe0ff */
[C---:B------:R-:W-:Y:S02]  /*08c0*/  LEA.HI R6, R16.reuse, R37, RZ, 0x7 ;  /* 0x0000002510067211 */ /* 0x040fe400078f38ff */
[----:B------:R-:W-:Y:S02]  /*08d0*/  LOP3.LUT R5, R5, 0xffff80, RZ, 0xc0, !PT ;  /* 0x00ffff8005057812 */ /* 0x000fe400078ec0ff */
[----:B------:R-:W-:-:S02]  /*08e0*/  LEA.HI R8, R16, R11, RZ, 0x7 ;  /* 0x0000000b10087211 */ /* 0x000fc400078f38ff */
[C-C-:B------:R-:W-:Y:S02]  /*08f0*/  LOP3.LUT R41, R53.reuse, 0x54, R20.reuse, 0xfe, !PT ;  /* 0x0000005435297812 */ /* 0x140fe400078efe14 */
[----:B------:R-:W-:Y:S02]  /*0900*/  LOP3.LUT R6, R6, 0xffff80, RZ, 0xc0, !PT ;  /* 0x00ffff8006067812 */ /* 0x000fe400078ec0ff */
[----:B------:R-:W-:Y:S02]  /*0910*/  IADD3 R38, R38, -R5, RZ ;  /* 0x8000000526267210 */ /* 0x000fe40007ffe0ff */
[----:B------:R-:W-:Y:S02]  /*0920*/  LOP3.LUT R8, R8, 0xffff80, RZ, 0xc0, !PT ;  /* 0x00ffff8008087812 */ /* 0x000fe400078ec0ff */
[----:B------:R-:W-:Y:S02]  /*0930*/  LOP3.LUT R39, R53, 0x4c, R20, 0xfe, !PT ;  /* 0x0000004c35277812 */ /* 0x000fe400078efe14 */
[----:B------:R-:W-:-:S02]  /*0940*/  LEA.HI R5, R16, R41, RZ, 0x7 ;  /* 0x0000002910057211 */ /* 0x000fc400078f38ff */
[----:B------:R-:W-:Y:S02]  /*0950*/  LOP3.LUT R9, R53, 0x50, R20, 0xfe, !PT ;  /* 0x0000005035097812 */ /* 0x000fe400078efe14 */
[----:B------:R-:W-:Y:S02]  /*0960*/  IADD3 R37, R37, -R6, RZ ;  /* 0x8000000625257210 */ /* 0x000fe40007ffe0ff */
[----:B------:R-:W-:Y:S02]  /*0970*/  IADD3 R36, R11, -R8, RZ ;  /* 0x800000080b247210 */ /* 0x000fe40007ffe0ff */
[C---:B------:R-:W-:Y:S02]  /*0980*/  LEA.HI R6, R16.reuse, R39, RZ, 0x7 ;  /* 0x0000002710067211 */ /* 0x040fe400078f38ff */
[----:B------:R-:W-:Y:S02]  /*0990*/  LOP3.LUT R5, R5, 0xffff80, RZ, 0xc0, !PT ;  /* 0x00ffff8005057812 */ /* 0x000fe400078ec0ff */
[----:B------:R-:W-:-:S02]  /*09a0*/  LEA.HI R8, R16, R9, RZ, 0x7 ;  /* 0x0000000910087211 */ /* 0x000fc400078f38ff */
[----:B------:R-:W-:Y:S02]  /*09b0*/  LOP3.LUT R6, R6, 0xffff80, RZ, 0xc0, !PT ;  /* 0x00ffff8006067812 */ /* 0x000fe400078ec0ff */
[----:B------:R-:W-:Y:S02]  /*09c0*/  IADD3 R41, R41, -R5, RZ ;  /* 0x8000000529297210 */ /* 0x000fe40007ffe0ff */
[----:B------:R-:W-:Y:S02]  /*09d0*/  LOP3.LUT R8, R8, 0xffff80, RZ, 0xc0, !PT ;  /* 0x00ffff8008087812 */ /* 0x000fe400078ec0ff */
[C-C-:B------:R-:W-:Y:S02]  /*09e0*/  LOP3.LUT R11, R53.reuse, 0x58, R20.reuse, 0xfe, !PT ;  /* 0x00000058350b7812 */ /* 0x140fe400078efe14 */
[----:B------:R-:W-:Y:S02]  /*09f0*/  SHF.L.U32 R5, R10, 0x6, RZ ;  /* 0x000000060a057819 */ /* 0x000fe400000006ff */
[----:B------:R-:W-:-:S02]  /*0a00*/  LOP3.LUT R44, R53, 0x60, R20, 0xfe, !PT ;  /* 0x00000060352c7812 */ /* 0x000fc400078efe14 */
[----:B------:R-:W-:Y:S02]  /*0a10*/  IADD3 R39, R39, -R6, RZ ;  /* 0x8000000627277210 */ /* 0x000fe40007ffe0ff */
[----:B------:R-:W-:Y:S02]  /*0a20*/  IADD3 R40, R9, -R8, RZ ;  /* 0x8000000809287210 */ /* 0x000fe40007ffe0ff */
[C---:B------:R-:W-:Y:S02]  /*0a30*/  LEA.HI R6, R16.reuse, R11, RZ, 0x7 ;  /* 0x0000000b10067211 */ /* 0x040fe400078f38ff */
[----:B------:R-:W-:Y:S02]  /*0a40*/  LOP3.LUT R74, R5, R20, RZ, 0xfc, !PT ;  /* 0x00000014054a7212 */ /* 0x000fe400078efcff */
[C-C-:B------:R-:W-:Y:S02]  /*0a50*/  LOP3.LUT R13, R53.reuse, 0x4, R20.reuse, 0xfe, !PT ;  /* 0x00000004350d7812 */ /* 0x140fe400078efe14 */
[----:B------:R-:W-:Y:S01]  /*0a60*/  LEA.HI R9, R16, R44, RZ, 0x7 ;  /* 0x0000002c10097211 */ /* 0x000fe200078f38ff */
[----:B------:R-:W-:Y:S01]  /*0a70*/  STL [R1+0x2b8], R74 ;  /* 0x0002b84a01007387 */ /* 0x000fe20000100800 */
[----:B------:R-:W-:-:S02]  /*0a80*/  LOP3.LUT R43, R53, 0x5c, R20, 0xfe, !PT ;  /* 0x0000005c352b7812 */ /* 0x000fc400078efe14 */
[----:B------:R-:W-:Y:S02]  /*0a90*/  LOP3.LUT R6, R6, 0xffff80, RZ, 0xc0, !PT ;  /* 0x00ffff8006067812 */ /* 0x000fe400078ec0ff */
[----:B------:R-:W-:Y:S02]  /*0aa0*/  IABS R12, R74 ;  /* 0x0000004a000c7213 */ /* 0x000fe40000000000 */
[C---:B------:R-:W-:Y:S02]  /*0ab0*/  LEA.HI R4, R16.reuse, R13, RZ, 0x7 ;  /* 0x0000000d10047211 */ /* 0x040fe400078f38ff */
[----:B------:R-:W-:Y:S02]  /*0ac0*/  LOP3.LUT R9, R9, 0xffff80, RZ, 0xc0, !PT ;  /* 0x00ffff8009097812 */ /* 0x000fe400078ec0ff */
[----:B------:R-:W-:Y:S02]  /*0ad0*/  LOP3.LUT R46, R53, 0x68, R20, 0xfe, !PT ;  /* 0x00000068352e7812 */ /* 0x000fe400078efe14 */
[----:B------:R-:W-:-:S02]  /*0ae0*/  LEA.HI R8, R16, R43, RZ, 0x7 ;  /* 0x0000002b10087211 */ /* 0x000fc400078f38ff */
[----:B------:R-:W-:Y:S01]  /*0af0*/  IADD3 R42, R11, -R6, RZ ;  /* 0x800000060b2a7210 */ /* 0x000fe20007ffe0ff */
[----:B------:R-:W-:Y:S01]  /*0b00*/  IMAD.HI.U32 R6, R7, R12, RZ ;  /* 0x0000000c07067227 */ /* 0x000fe200078e00ff */
[----:B------:R-:W-:Y:S02]  /*0b10*/  LOP3.LUT R4, R4, 0xffff80, RZ, 0xc0, !PT ;  /* 0x00ffff8004047812 */ /* 0x000fe400078ec0ff */
[----:B------:R-:W-:Y:S02]  /*0b20*/  IADD3 R44, R44, -R9, RZ ;  /* 0x800000092c2c7210 */ /* 0x000fe40007ffe0ff */
[----:B------:R-:W-:Y:S02]  /*0b30*/  LEA.HI R9, R16, R46, RZ, 0x7 ;  /* 0x0000002e10097211 */ /* 0x000fe400078f38ff */
[----:B------:R-:W-:Y:S02]  /*0b40*/  LOP3.LUT R8, R8, 0xffff80, RZ, 0xc0, !PT ;  /* 0x00ffff8008087812 */ /* 0x000fe400078ec0ff */
[----:B------:R-:W-:-:S02]  /*0b50*/  IADD3 R4, R13, -R4, RZ ;  /* 0x800000040d047210 */ /* 0x000fc40007ffe0ff */
[--C-:B------:R-:W-:Y:S02]  /*0b60*/  LOP3.LUT R45, R53, 0x64, R20.reuse, 0xfe, !PT ;  /* 0x00000064352d7812 */ /* 0x100fe400078efe14 */
[----:B------:R-:W-:Y:S02]  /*0b70*/  LOP3.LUT R9, R9, 0xffff80, RZ, 0xc0, !PT ;  /* 0x00ffff8009097812 */ /* 0x000fe400078ec0ff */
[----:B------:R-:W-:Y:S02]  /*0b80*/  IADD3 R13, -R6, RZ, RZ ;  /* 0x000000ff060d7210 */ /* 0x000fe40007ffe1ff */
[----:B------:R-:W-:Y:S02]  /*0b90*/  IADD3 R43, R43, -R8, RZ ;  /* 0x800000082b2b7210 */ /* 0x000fe40007ffe0ff */
[--C-:B------:R-:W-:Y:S02]  /*0ba0*/  LOP3.LUT R48, R53, 0x70, R20.reuse, 0xfe, !PT ;  /* 0x0000007035307812 */ /* 0x100fe400078efe14 */
[----:B------:R-:W-:-:S02]  /*0bb0*/  LOP3.LUT R73, R5, 0x4, R20, 0xfe, !PT ;  /* 0x0000000405497812 */ /* 0x000fc400078efe14 */
[--C-:B------:R-:W-:Y:S02]  /*0bc0*/  LOP3.LUT R47, R53, 0x6c, R20.reuse, 0xfe, !PT ;  /* 0x0000006c352f7812 */ /* 0x100fe400078efe14 */
[----:B------:R-:W-:Y:S01]  /*0bd0*/  LEA.HI R8, R16, R45, RZ, 0x7 ;  /* 0x0000002d10087211 */ /* 0x000fe200078f38ff */
[----:B------:R-:W-:Y:S01]  /*0be0*/  STL [R1+0x2b4], R73 ;  /* 0x0002b44901007387 */ /* 0x000fe20000100800 */
[C---:B------:R-:W-:Y:S02]  /*0bf0*/  LOP3.LUT R72, R5.reuse, 0x8, R20, 0xfe, !PT ;  /* 0x0000000805487812 */ /* 0x040fe400078efe14 */
[----:B------:R-:W-:Y:S01]  /*0c00*/  IADD3 R46, R46, -R9, RZ ;  /* 0x800000092e2e7210 */ /* 0x000fe20007ffe0ff */
[----:B------:R-:W-:Y:S01]  /*0c10*/  IMAD R9, R2, R13, R12 ;  /* 0x0000000d02097224 */ /* 0x000fe200078e020c */
[----:B------:R-:W-:Y:S01]  /*0c20*/  LEA.HI R11, R16, R48, RZ, 0x7 ;  /* 0x00000030100b7211 */ /* 0x000fe200078f38ff */
[----:B------:R-:W-:Y:S01]  /*0c30*/  STL [R1+0x2b0], R72 ;  /* 0x0002b04801007387 */ /* 0x000fe20000100800 */
[----:B------:R-:W-:-:S02]  /*0c40*/  LOP3.LUT R68, R5, 0x10, R20, 0xfe, !PT ;  /* 0x0000001005447812 */ /* 0x000fc400078efe14 */
[----:B------:R-:W-:Y:S02]  /*0c50*/  IABS R13, R73 ;  /* 0x00000049000d7213 */ /* 0x000fe40000000000 */
[----:B------:R-:W-:Y:S02]  /*0c60*/  LEA.HI R10, R16, R47, RZ, 0x7 ;  /* 0x0000002f100a7211 */ /* 0x000fe400078f38ff */
[----:B------:R-:W-:Y:S01]  /*0c70*/  LOP3.LUT R8, R8, 0xffff80, RZ, 0xc0, !PT ;  /* 0x00ffff8008087812 */ /* 0x000fe200078ec0ff */
[----:B------:R-:W-:Y:S01]  /*0c80*/  IMAD.HI.U32 R6, R7, R13, RZ ;  /* 0x0000000d07067227 */ /* 0x000fe200078e00ff */
[C-C-:B------:R-:W-:Y:S02]  /*0c90*/  LOP3.LUT R70, R5.reuse, 0xc, R20.reuse, 0xfe, !PT ;  /* 0x0000000c05467812 */ /* 0x140fe400078efe14 */
[----:B------:R-:W-:Y:S02]  /*0ca0*/  IABS R14, R72 ;  /* 0x00000048000e7213 */ /* 0x000fe40000000000 */
[----:B------:R-:W-:Y:S01]  /*0cb0*/  LOP3.LUT R66, R5, 0x14, R20, 0xfe, !PT ;  /* 0x0000001405427812 */ /* 0x000fe200078efe14 */
[----:B------:R-:W-:Y:S01]  /*0cc0*/  STL [R1+0x2ac], R70 ;  /* 0x0002ac4601007387 */ /* 0x000fe20000100800 */
[----:B------:R-:W-:-:S02]  /*0cd0*/  LOP3.LUT R11, R11, 0xffff80, RZ, 0xc0, !PT ;  /* 0x00ffff800b0b7812 */ /* 0x000fc400078ec0ff */
[----:B------:R-:W-:Y:S01]  /*0ce0*/  IABS R18, R68 ;  /* 0x0000004400127213 */ /* 0x000fe20000000000 */
[----:B------:R-:W-:Y:S01]  /*0cf0*/  STL [R1+0x2a8], R68 ;  /* 0x0002a84401007387 */ /* 0x000fe20000100800 */
[----:B------:R-:W-:Y:S02]  /*0d00*/  LOP3.LUT R10, R10, 0xffff80, RZ, 0xc0, !PT ;  /* 0x00ffff800a0a7812 */ /* 0x000fe400078ec0ff */
[----:B------:R-:W-:Y:S01]  /*0d10*/  IADD3 R45, R45, -R8, RZ ;  /* 0x800000082d2d7210 */ /* 0x000fe20007ffe0ff */
[C---:B------:R-:W-:Y:S01]  /*0d20*/  IMAD.HI.U32 R8, R7.reuse, R14, RZ ;  /* 0x0000000e07087227 */ /* 0x040fe200078e00ff */
[----:B------:R-:W-:Y:S01]  /*0d30*/  IABS R17, R70 ;  /* 0x0000004600117213 */ /* 0x000fe20000000000 */
[----:B------:R-:W-:Y:S01]  /*0d40*/  STL [R1+0x2a4], R66 ;  /* 0x0002a44201007387 */ /* 0x000fe20000100800 */
[----:B------:R-:W-:Y:S02]  /*0d50*/  IABS R24, R66 ;  /* 0x0000004200187213 */ /* 0x000fe40000000000 */
[----:B------:R-:W-:Y:S01]  /*0d60*/  IADD3 R48, R48, -R11, RZ ;  /* 0x8000000b30307210 */ /* 0x000fe20007ffe0ff */
[----:B------:R-:W-:Y:S01]  /*0d70*/  IMAD.HI.U32 R11, R7, R18, RZ ;  /* 0x00000012070b7227 */ /* 0x000fe200078e00ff */
[----:B------:R-:W-:-:S02]  /*0d80*/  IADD3 R47, R47, -R10, RZ ;  /* 0x8000000a2f2f7210 */ /* 0x000fc40007ffe0ff */
[----:B------:R-:W-:Y:S01]  /*0d90*/  IADD3 R6, -R6, RZ, RZ ;  /* 0x000000ff06067210 */ /* 0x000fe20007ffe1ff */
[----:B------:R-:W-:Y:S01]  /*0da0*/  IMAD.HI.U32 R10, R7, R17, RZ ;  /* 0x00000011070a7227 */ /* 0x000fe200078e00ff */
[----:B------:R-:W-:Y:S02]  /*0db0*/  IADD3 R15, -R8, RZ, RZ ;  /* 0x000000ff080f7210 */ /* 0x000fe40007ffe1ff */
[----:B------:R-:W-:Y:S01]  /*0dc0*/  IADD3 R19, -R11, RZ, RZ ;  /* 0x000000ff0b137210 */ /* 0x000fe20007ffe1ff */
[----:B------:R-:W-:Y:S01]  /*0dd0*/  IMAD.HI.U32 R12, R7, R24, RZ ;  /* 0x00000018070c7227 */ /* 0x000fe200078e00ff */
[----:B------:R-:W-:Y:S02]  /*0de0*/  IADD3 R10, -R10, RZ, RZ ;  /* 0x000000ff0a0a7210 */ /* 0x000fe40007ffe1ff */
[C---:B------:R-:W-:Y:S01]  /*0df0*/  ISETP.GT.U32.AND P0, PT, R2.reuse, R9, PT ;  /* 0x000000090200720c */ /* 0x040fe20003f04070 */
[----:B------:R-:W-:Y:S01]  /*0e00*/  IMAD R11, R2, R6, R13 ;  /* 0x00000006020b7224 */ /* 0x000fe200078e020d */
[----:B------:R-:W-:Y:S01]  /*0e10*/  IADD3 R49, -R12, RZ, RZ ;  /* 0x000000ff0c317210 */ /* 0x000fe20007ffe1ff */
[C---:B------:R-:W-:Y:S01]  /*0e20*/  IMAD R13, R2.reuse, R15, R14 ;  /* 0x0000000f020d7224 */ /* 0x040fe200078e020e */
[C-C-:B------:R-:W-:Y:S01]  /*0e30*/  LOP3.LUT R65, R5.reuse, 0x18, R20.reuse, 0xfe, !PT ;  /* 0x0000001805417812 */ /* 0x140fe200078efe14 */
[C---:B------:R-:W-:Y:S01]  /*0e40*/  IMAD R15, R2.reuse, R10, R17 ;  /* 0x0000000a020f7224 */ /* 0x040fe200078e0211 */
[----:B------:R-:W-:Y:S01]  /*0e50*/  LOP3.LUT R64, R5, 0x1c, R20, 0xfe, !PT ;  /* 0x0000001c05407812 */ /* 0x000fe200078efe14 */
[C---:B------:R-:W-:Y:S01]  /*0e60*/  IMAD R17, R2.reuse, R19, R18 ;  /* 0x0000001302117224 */ /* 0x040fe200078e0212 */
[C---:B------:R-:W-:Y:S01]  /*0e70*/  ISETP.GT.U32.AND P2, PT, R2.reuse, R13, PT ;  /* 0x0000000d0200720c */ /* 0x040fe20003f44070 */
[C---:B------:R-:W-:Y:S01]  /*0e80*/  IMAD R19, R2.reuse, R49, R24 ;  /* 0x0000003102137224 */ /* 0x040fe200078e0218 */
[----:B------:R-:W-:Y:S01]  /*0e90*/  IABS R49, R65 ;  /* 0x0000004100317213 */ /* 0x000fe20000000000 */
[----:B------:R2:W-:Y:S01]  /*0ea0*/  STL [R1+0x2a0], R65 ;  /* 0x0002a04101007387 */ /* 0x0005e20000100800 */
[----:B------:R-:W-:-:S02]  /*0eb0*/  ISETP.GT.U32.AND P1, PT, R2, R11, PT ;  /* 0x0000000b0200720c */ /* 0x000fc40003f24070 */
[----:B------:R-:W-:Y:S01]  /*0ec0*/  IABS R55, R64 ;  /* 0x0000004000377213 */ /* 0x000fe20000000000 */
[----:B------:R-:W-:Y:S01]  /*0ed0*/  IMAD.HI.U32 R6, R7, R49, RZ ;  /* 0x0000003107067227 */ /* 0x000fe200078e00ff */
[C-C-:B------:R-:W-:Y:S01]  /*0ee0*/  LOP3.LUT R62, R5.reuse, 0x24, R20.reuse, 0xfe, !PT ;  /* 0x00000024053e7812 */ /* 0x140fe200078efe14 */
[----:B------:R-:W-:Y:S01]  /*0ef0*/  STL [R1+0x29c], R64 ;  /* 0x00029c4001007387 */ /* 0x000fe20000100800 */
[--C-:B------:R-:W-:Y:S01]  /*0f00*/  LOP3.LUT R60, R5, 0x28, R20.reuse, 0xfe, !PT ;  /* 0x00000028053c7812 */ /* 0x100fe200078efe14 */
[----:B------:R-:W-:Y:S01]  /*0f10*/  IMAD.HI.U32 R8, R7, R55, RZ ;  /* 0x0000003707087227 */ /* 0x000fe200078e00ff */
[--C-:B------:R-:W-:Y:S02]  /*0f20*/  LOP3.LUT R63, R5, 0x20, R20.reuse, 0xfe, !PT ;  /* 0x00000020053f7812 */ /* 0x100fe400078efe14 */
[----:B------:R-:W-:Y:S02]  /*0f30*/  IABS R59, R62 ;  /* 0x0000003e003b7213 */ /* 0x000fe40000000000 */
[----:B------:R-:W-:Y:S01]  /*0f40*/  IABS R61, R60 ;  /* 0x0000003c003d7213 */ /* 0x000fe20000000000 */
[----:B------:R3:W-:Y:S01]  /*0f50*/  STL [R1+0x298], R63 ;  /* 0x0002983f01007387 */ /* 0x0007e20000100800 */
[-C--:B------:R-:W-:Y:S01]  /*0f60*/  @!P0 IADD3 R9, R9, -R2.reuse, RZ ;  /* 0x8000000209098210 */ /* 0x080fe20007ffe0ff */
[C---:B------:R-:W-:Y:S01]  /*0f70*/  IMAD.HI.U32 R12, R7.reuse, R59, RZ ;  /* 0x0000003b070c7227 */ /* 0x040fe200078e00ff */
[----:B------:R-:W-:Y:S01]  /*0f80*/  IABS R57, R63 ;  /* 0x0000003f00397213 */ /* 0x000fe20000000000 */
[----:B------:R-:W-:Y:S01]  /*0f90*/  STL [R1+0x294], R62 ;  /* 0x0002943e01007387 */ /* 0x000fe20000100800 */
[----:B------:R-:W-:Y:S01]  /*0fa0*/  IADD3 R6, -R6, RZ, RZ ;  /* 0x000000ff06067210 */ /* 0x000fe20007ffe1ff */
[----:B------:R-:W-:Y:S01]  /*0fb0*/  IMAD.HI.U32 R14, R7, R61, RZ ;  /* 0x0000003d070e7227 */ /* 0x000fe200078e00ff */
[----:B------:R-:W-:Y:S01]  /*0fc0*/  LOP3.LUT R54, R5, 0x34, R20, 0xfe, !PT ;  /* 0x0000003405367812 */ /* 0x000fe200078efe14 */
[----:B------:R-:W-:Y:S01]  /*0fd0*/  STL [R1+0x290], R60 ;  /* 0x0002903c01007387 */ /* 0x000fe20000100800 */
[----:B------:R-:W-:Y:S01]  /*0fe0*/  @!P2 IADD3 R13, R13, -R2, RZ ;  /* 0x800000020d0da210 */ /* 0x000fe20007ffe0ff */
[----:B------:R-:W-:Y:S01]  /*0ff0*/  IMAD.HI.U32 R10, R7, R57, RZ ;  /* 0x00000039070a7227 */ /* 0x000fe200078e00ff */
[----:B------:R-:W-:-:S02]  /*1000*/  ISETP.GT.U32.AND P2, PT, R2, R9, PT ;  /* 0x000000090200720c */ /* 0x000fc40003f44070 */
[----:B------:R-:W-:Y:S01]  /*1010*/  IADD3 R8, -R8, RZ, RZ ;  /* 0x000000ff08087210 */ /* 0x000fe20007ffe1ff */
[C---:B------:R-:W-:Y:S01]  /*1020*/  IMAD R49, R2.reuse, R6, R49 ;  /* 0x0000000602317224 */ /* 0x040fe200078e0231 */
[----:B------:R-:W-:Y:S02]  /*1030*/  @!P1 IADD3 R11, R11, -R2, RZ ;  /* 0x800000020b0b9210 */ /* 0x000fe40007ffe0ff */
[----:B------:R-:W-:Y:S01]  /*1040*/  IABS R67, R54 ;  /* 0x0000003600437213 */ /* 0x000fe20000000000 */
[C---:B------:R-:W-:Y:S01]  /*1050*/  IMAD R55, R2.reuse, R8, R55 ;  /* 0x0000000802377224 */ /* 0x040fe200078e0237 */
[C---:B------:R-:W-:Y:S02]  /*1060*/  ISETP.GT.U32.AND P6, PT, R2.reuse, R13, PT ;  /* 0x0000000d0200720c */ /* 0x040fe40003fc4070 */
[----:B------:R-:W-:Y:S01]  /*1070*/  LOP3.LUT R50, R5, 0x38, R20, 0xfe, !PT ;  /* 0x0000003805327812 */ /* 0x000fe200078efe14 */
[----:B------:R-:W-:Y:S01]  /*1080*/  IMAD.HI.U32 R8, R7, R67, RZ ;  /* 0x0000004307087227 */ /* 0x000fe200078e00ff */
[----:B------:R-:W-:-:S02]  /*1090*/  ISETP.GT.U32.AND P5, PT, R2, R11, PT ;  /* 0x0000000b0200720c */ /* 0x000fc40003fa4070 */
[----:B------:R-:W-:Y:S02]  /*10a0*/  IADD3 R12, -R12, RZ, RZ ;  /* 0x000000ff0c0c7210 */ /* 0x000fe40007ffe1ff */
[----:B------:R-:W-:Y:S02]  /*10b0*/  IADD3 R14, -R14, RZ, RZ ;  /* 0x000000ff0e0e7210 */ /* 0x000fe40007ffe1ff */
[----:B------:R-:W-:Y:S01]  /*10c0*/  IADD3 R10, -R10, RZ, RZ ;  /* 0x000000ff0a0a7210 */ /* 0x000fe20007ffe1ff */
[C---:B------:R-:W-:Y:S01]  /*10d0*/  IMAD R59, R2.reuse, R12, R59 ;  /* 0x0000000c023b7224 */ /* 0x040fe200078e023b */
[C-C-:B------:R-:W-:Y:S01]  /*10e0*/  LOP3.LUT R58, R5.reuse, 0x2c, R20.reuse, 0xfe, !PT ;  /* 0x0000002c053a7812 */ /* 0x140fe200078efe14 */
[C---:B------:R-:W-:Y:S01]  /*10f0*/  IMAD R61, R2.reuse, R14, R61 ;  /* 0x0000000e023d7224 */ /* 0x040fe200078e023d */
[----:B------:R-:W-:Y:S01]  /*1100*/  LOP3.LUT R56, R5, 0x30, R20, 0xfe, !PT ;  /* 0x0000003005387812 */ /* 0x000fe200078efe14 */
[C---:B------:R-:W-:Y:S01]  /*1110*/  IMAD R57, R2.reuse, R10, R57 ;  /* 0x0000000a02397224 */ /* 0x040fe200078e0239 */
[----:B------:R-:W-:Y:S01]  /*1120*/  IABS R69, R50 ;  /* 0x0000003200457213 */ /* 0x000fe20000000000 */
[----:B------:R-:W-:Y:S01]  /*1130*/  STL [R1+0x28c], R58 ;  /* 0x00028c3a01007387 */ /* 0x000fe20000100800 */
[----:B------:R-:W-:-:S02]  /*1140*/  ISETP.GT.U32.AND P3, PT, R2, R49, PT ;  /* 0x000000310200720c */ /* 0x000fc40003f64070 */
[----:B------:R-:W-:Y:S01]  /*1150*/  LOP3.LUT R52, R5, 0x3c, R20, 0xfe, !PT ;  /* 0x0000003c05347812 */ /* 0x000fe200078efe14 */
[C---:B------:R-:W-:Y:S01]  /*1160*/  IMAD.HI.U32 R10, R7.reuse, R69, RZ ;  /* 0x00000045070a7227 */ /* 0x040fe200078e00ff */
[----:B------:R-:W-:Y:S01]  /*1170*/  ISETP.GT.U32.AND P4, PT, R2, R15, PT ;  /* 0x0000000f0200720c */ /* 0x000fe20003f84070 */
[----:B------:R-:W-:Y:S01]  /*1180*/  STL [R1+0x288], R56 ;  /* 0x0002883801007387 */ /* 0x000fe20000100800 */
[----:B------:R-:W-:Y:S02]  /*1190*/  IABS R12, R58 ;  /* 0x0000003a000c7213 */ /* 0x000fe40000000000 */
[----:B------:R-:W-:Y:S01]  /*11a0*/  IABS R14, R56 ;  /* 0x00000038000e7213 */ /* 0x000fe20000000000 */
[----:B------:R-:W-:Y:S01]  /*11b0*/  STL [R1+0x284], R54 ;  /* 0x0002843601007387 */ /* 0x000fe20000100800 */
[----:B------:R-:W-:Y:S01]  /*11c0*/  IADD3 R8, -R8, RZ, RZ ;  /* 0x000000ff08087210 */ /* 0x000fe20007ffe1ff */
[----:B------:R-:W-:Y:S01]  /*11d0*/  IMAD.HI.U32 R5, R7, R12, RZ ;  /* 0x0000000c07057227 */ /* 0x000fe200078e00ff */
[----:B------:R-:W-:Y:S01]  /*11e0*/  IABS R71, R52 ;  /* 0x0000003400477213 */ /* 0x000fe20000000000 */
[----:B------:R4:W-:Y:S01]  /*11f0*/  STL [R1+0x280], R50 ;  /* 0x0002803201007387 */ /* 0x0009e20000100800 */
[----:B------:R-:W-:Y:S01]  /*1200*/  @!P2 IADD3 R9, R9, -R2, RZ ;  /* 0x800000020909a210 */ /* 0x000fe20007ffe0ff */
[----:B------:R-:W-:Y:S01]  /*1210*/  IMAD.HI.U32 R6, R7, R14, RZ ;  /* 0x0000000e07067227 */ /* 0x000fe200078e00ff */
[C---:B------:R-:W-:Y:S01]  /*1220*/  ISETP.GT.U32.AND P2, PT, R2.reuse, R55, PT ;  /* 0x000000370200720c */ /* 0x040fe20003f44070 */
[----:B------:R5:W-:Y:S01]  /*1230*/  STL [R1+0x27c], R52 ;  /* 0x00027c3401007387 */ /* 0x000be20000100800 */
[----:B------:R-:W-:Y:S01]  /*1240*/  @!P6 IADD3 R13, R13, -R2, RZ ;  /* 0x800000020d0de210 */ /* 0x000fe20007ffe0ff */
[C---:B------:R-:W-:Y:S01]  /*1250*/  IMAD R67, R2.reuse, R8, R67 ;  /* 0x0000000802437224 */ /* 0x040fe200078e0243 */
[----:B------:R-:W-:Y:S01]  /*1260*/  ISETP.GT.U32.AND P6, PT, R2, R59, PT ;  /* 0x0000003b0200720c */ /* 0x000fe20003fc4070 */
[----:B------:R-:W-:Y:S01]  /*1270*/  IMAD.HI.U32 R7, R7, R71, RZ ;  /* 0x0000004707077227 */ /* 0x000fe200078e00ff */
[----:B------:R-:W-:-:S02]  /*1280*/  IADD3 R10, -R10, RZ, RZ ;  /* 0x000000ff0a0a7210 */ /* 0x000fc40007ffe1ff */
[----:B------:R-:W-:Y:S02]  /*1290*/  @!P5 IADD3 R11, R11, -R2, RZ ;  /* 0x800000020b0bd210 */ /* 0x000fe40007ffe0ff */
[C---:B------:R-:W-:Y:S01]  /*12a0*/  ISETP.GT.U32.AND P5, PT, R2.reuse, R57, PT ;  /* 0x000000390200720c */ /* 0x040fe20003fa4070 */
[C---:B------:R-:W-:Y:S01]  /*12b0*/  IMAD R69, R2.reuse, R10, R69 ;  /* 0x0000000a02457224 */ /* 0x040fe200078e0245 */
[----:B------:R-:W-:Y:S02]  /*12c0*/  ISETP.GT.U32.AND P0, PT, R2, R17, PT ;  /* 0x000000110200720c */ /* 0x000fe40003f04070 */
[----:B------:R-:W-:Y:S02]  /*12d0*/  @!P3 IADD3 R49, R49, -R2, RZ ;  /* 0x800000023131b210 */ /* 0x000fe40007ffe0ff */
[----:B------:R-:W-:Y:S02]  /*12e0*/  IADD3 R51, -R6, RZ, RZ ;  /* 0x000000ff06337210 */ /* 0x000fe40007ffe1ff */
[----:B------:R-:W-:-:S02]  /*12f0*/  ISETP.GT.U32.AND P3, PT, R2, R67, PT ;  /* 0x000000430200720c */ /* 0x000fc40003f64070 */
[----:B------:R-:W-:Y:S01]  /*1300*/  IADD3 R6, -R7, RZ, RZ ;  /* 0x000000ff07067210 */ /* 0x000fe20007ffe1ff */
[C---:B------:R-:W-:Y:S01]  /*1310*/  IMAD R7, R2.reuse, R51, R14 ;  /* 0x0000003302077224 */ /* 0x040fe200078e020e */
[C---:B------:R-:W-:Y:S02]  /*1320*/  ISETP.GT.U32.AND P1, PT, R2.reuse, R19, PT ;  /* 0x000000130200720c */ /* 0x040fe40003f24070 */
[----:B------:R-:W-:Y:S01]  /*1330*/  @!P4 IADD3 R15, R15, -R2, RZ ;  /* 0x800000020f0fc210 */ /* 0x000fe20007ffe0ff */
[C---:B------:R-:W-:Y:S01]  /*1340*/  IMAD R71, R2.reuse, R6, R71 ;  /* 0x0000000602477224 */ /* 0x040fe200078e0247 */
[C---:B------:R-:W-:Y:S02]  /*1350*/  ISETP.GT.U32.AND P4, PT, R2.reuse, R61, PT ;  /* 0x0000003d0200720c */ /* 0x040fe40003f84070 */
[----:B------:R-:W-:Y:S02]  /*1360*/  @!P2 IADD3 R55, R55, -R2, RZ ;  /* 0x800000023737a210 */ /* 0x000fe40007ffe0ff */
[----:B------:R-:W-:-:S02]  /*1370*/  ISETP.GT.U32.AND P2, PT, R2, R69, PT ;  /* 0x000000450200720c */ /* 0x000fc40003f44070 */
[-C--:B------:R-:W-:Y:S02]  /*1380*/  @!P6 IADD3 R59, R59, -R2.reuse, RZ ;  /* 0x800000023b3be210 */ /* 0x080fe40007ffe0ff */
[C---:B------:R-:W-:Y:S02]  /*1390*/  ISETP.GT.U32.AND P6, PT, R2.reuse, R15, PT ;  /* 0x0000000f0200720c */ /* 0x040fe40003fc4070 */
[-C--:B------:R-:W-:Y:S02]  /*13a0*/  @!P5 IADD3 R57, R57, -R2.reuse, RZ ;  /* 0x800000023939d210 */ /* 0x080fe40007ffe0ff */
[----:B------:R-:W-:Y:S02]  /*13b0*/  ISETP.GT.U32.AND P5, PT, R2, R71, PT ;  /* 0x000000470200720c */ /* 0x000fe40003fa4070 */
[-C--:B------:R-:W-:Y:S02]  /*13c0*/  @!P0 IADD3 R17, R17, -R2.reuse, RZ ;  /* 0x8000000211118210 */ /* 0x080fe40007ffe0ff */
[----:B------:R-:W-:-:S02]  /*13d0*/  @!P3 IADD3 R67, R67, -R2, RZ ;  /* 0x800000024343b210 */ /* 0x000fc40007ffe0ff */
[-C--:B------:R-:W-:Y:S02]  /*13e0*/  @!P1 IADD3 R19, R19, -R2.reuse, RZ ;  /* 0x8000000213139210 */ /* 0x080fe40007ffe0ff */
[C---:B------:R-:W-:Y:S02]  /*13f0*/  ISETP.GT.U32.AND P3, PT, R2.reuse, R55, PT ;  /* 0x000000370200720c */ /* 0x040fe40003f64070 */
[C---:B------:R-:W-:Y:S02]  /*1400*/  ISETP.GT.U32.AND P1, PT, R2.reuse, R7, PT ;  /* 0x000000070200720c */ /* 0x040fe40003f24070 */
[-C--:B------:R-:W-:Y:S02]  /*1410*/  @!P4 IADD3 R61, R61, -R2.reuse, RZ ;  /* 0x800000023d3dc210 */ /* 0x080fe40007ffe0ff */
[----:B------:R-:W-:Y:S02]  /*1420*/  ISETP.GT.U32.AND P4, PT, R2, R17, PT ;  /* 0x000000110200720c */ /* 0x000fe40003f84070 */
[----:B------:R-:W-:-:S02]  /*1430*/  @!P2 IADD3 R69, R69, -R2, RZ ;  /* 0x800000024545a210 */ /* 0x000fc40007ffe0ff */
[-C--:B------:R-:W-:Y:S02]  /*1440*/  @!P6 IADD3 R15, R15, -R2.reuse, RZ ;  /* 0x800000020f0fe210 */ /* 0x080fe40007ffe0ff */
[C---:B------:R-:W-:Y:S02]  /*1450*/  ISETP.GT.U32.AND P6, PT, R2.reuse, R69, PT ;  /* 0x000000450200720c */ /* 0x040fe40003fc4070 */
[-C--:B------:R-:W-:Y:S02]  /*1460*/  @!P5 IADD3 R71, R71, -R2.reuse, RZ ;  /* 0x800000024747d210 */ /* 0x080fe40007ffe0ff */
[----:B------:R-:W-:Y:S02]  /*1470*/  IADD3 R5, -R5, RZ, RZ ;  /* 0x000000ff05057210 */ /* 0x000fe40007ffe1ff */
[C---:B------:R-:W-:Y:S02]  /*1480*/  ISETP.GT.U32.AND P5, PT, R2.reuse, R59, PT ;  /* 0x0000003b0200720c */ /* 0x040fe40003fa4070 */
[-C--:B------:R-:W-:Y:S01]  /*1490*/  @!P3 IADD3 R55, R55, -R2.reuse, RZ ;  /* 0x800000023737b210 */ /* 0x080fe20007ffe0ff */
[----:B------:R-:W-:Y:S01]  /*14a0*/  IMAD R5, R2, R5, R12 ;  /* 0x0000000502057224 */ /* 0x000fe200078e020c */
[----:B------:R-:W-:-:S02]  /*14b0*/  @!P1 IADD3 R7, R7, -R2, RZ ;  /* 0x8000000207079210 */ /* 0x000fc40007ffe0ff */
[C---:B------:R-:W-:Y:S02]  /*14c0*/  ISETP.GT.U32.AND P3, PT, R2.reuse, R67, PT ;  /* 0x000000430200720c */ /* 0x040fe40003f64070 */
[C---:B------:R-:W-:Y:S02]  /*14d0*/  ISETP.GT.U32.AND P1, PT, R2.reuse, R49, PT ;  /* 0x000000310200720c */ /* 0x040fe40003f24070 */
[C---:B------:R-:W-:Y:S02]  /*14e0*/  ISETP.GT.U32.AND P2, PT, R2.reuse, R57, PT ;  /* 0x000000390200720c */ /* 0x040fe40003f44070 */
[----:B------:R-:W-:Y:S02]  /*14f0*/  @!P4 IADD3 R17, R17, -R2, RZ ;  /* 0x800000021111c210 */ /* 0x000fe40007ffe0ff */
[C---:B------:R-:W-:Y:S02]  /*1500*/  ISETP.GT.U32.AND P4, PT, R2.reuse, R61, PT ;  /* 0x0000003d0200720c */ /* 0x040fe40003f84070 */
[----:B------:R-:W-:-:S02]  /*1510*/  ISETP.GT.U32.AND P0, PT, R2, R5, PT ;  /* 0x000000050200720c */ /* 0x000fc40003f04070 */
[-C--:B------:R-:W-:Y:S02]  /*1520*/  @!P6 IADD3 R69, R69, -R2.reuse, RZ ;  /* 0x800000024545e210 */ /* 0x080fe40007ffe0ff */
[----:B------:R-:W-:Y:S02]  /*1530*/  ISETP.GE.AND P6, PT, R73, RZ, PT ;  /* 0x000000ff4900720c */ /* 0x000fe40003fc6270 */
[-C--:B------:R-:W-:Y:S02]  /*1540*/  @!P5 IADD3 R59, R59, -R2.reuse, RZ ;  /* 0x800000023b3bd210 */ /* 0x080fe40007ffe0ff */
[----:B------:R-:W-:Y:S02]  /*1550*/  ISETP.GE.AND P5, PT, R74, RZ, PT ;  /* 0x000000ff4a00720c */ /* 0x000fe40003fa6270 */
[-C--:B------:R-:W-:Y:S02]  /*1560*/  @!P3 IADD3 R67, R67, -R2.reuse, RZ ;  /* 0x800000024343b210 */ /* 0x080fe40007ffe0ff */
[----:B------:R-:W-:-:S02]  /*1570*/  @!P1 IADD3 R49, R49, -R2, RZ ;  /* 0x8000000231319210 */ /* 0x000fc40007ffe0ff */
[-C--:B------:R-:W-:Y:S02]  /*1580*/  @!P2 IADD3 R57, R57, -R2.reuse, RZ ;  /* 0x800000023939a210 */ /* 0x080fe40007ffe0ff */
[----:B------:R-:W-:Y:S02]  /*1590*/  ISETP.GE.AND P3, PT, R70, RZ, PT ;  /* 0x000000ff4600720c */ /* 0x000fe40003f66270 */
[C---:B------:R-:W-:Y:S02]  /*15a0*/  ISETP.GT.U32.AND P1, PT, R2.reuse, R7, PT ;  /* 0x000000070200720c */ /* 0x040fe40003f24070 */
[----:B------:R-:W-:Y:S02]  /*15b0*/  ISETP.GT.U32.AND P2, PT, R2, R71, PT ;  /* 0x000000470200720c */ /* 0x000fe40003f44070 */
[----:B------:R-:W-:Y:S02]  /*15c0*/  @!P4 IADD3 R61, R61, -R2, RZ ;  /* 0x800000023d3dc210 */ /* 0x000fe40007ffe0ff */
[----:B------:R-:W-:-:S02]  /*15d0*/  ISETP.GE.AND P4, PT, R72, RZ, PT ;  /* 0x000000ff4800720c */ /* 0x000fc40003f86270 */
[C-C-:B------:R-:W-:Y:S02]  /*15e0*/  LOP3.LUT R51, R53.reuse, 0x74, R20.reuse, 0xfe, !PT ;  /* 0x0000007435337812 */ /* 0x140fe400078efe14 */
[--C-:B------:R-:W-:Y:S02]  /*15f0*/  LOP3.LUT R81, R53, 0x78, R20.reuse, 0xfe, !PT ;  /* 0x0000007835517812 */ /* 0x100fe400078efe14 */
[----:B------:R-:W-:Y:S02]  /*1600*/  @!P0 IADD3 R5, R5, -R2, RZ ;  /* 0x8000000205058210 */ /* 0x000fe40007ffe0ff */
[----:B-1----:R-:W-:Y:S02]  /*1610*/  LOP3.LUT R53, R53, 0x7c, R20, 0xfe, !PT ;  /* 0x0000007c35357812 */ /* 0x002fe400078efe14 */
[----:B------:R-:W-:Y:S02]  /*1620*/  ISETP.GT.U32.AND P0, PT, R2, R19, PT ;  /* 0x000000130200720c */ /* 0x000fe40003f04070 */
[----:B------:R-:W-:-:S02]  /*1630*/  @!P6 IADD3 R11, -R11, RZ, RZ ;  /* 0x000000ff0b0be210 */ /* 0x000fc40007ffe1ff */
[----:B------:R-:W-:Y:S02]  /*1640*/  ISETP.GE.AND P6, PT, R64, RZ, PT ;  /* 0x000000ff4000720c */ /* 0x000fe40003fc6270 */
[C---:B------:R-:W-:Y:S02]  /*1650*/  LEA.HI R6, R16.reuse, R51, RZ, 0x7 ;  /* 0x0000003310067211 */ /* 0x040fe400078f38ff */
[C---:B------:R-:W-:Y:S02]  /*1660*/  LEA.HI R8, R16.reuse, R81, RZ, 0x7 ;  /* 0x0000005110087211 */ /* 0x040fe400078f38ff */
[----:B------:R-:W-:Y:S02]  /*1670*/  @!P5 IADD3 R9, -R9, RZ, RZ ;  /* 0x000000ff0909d210 */ /* 0x000fe40007ffe1ff */
[----:B------:R-:W-:Y:S02]  /*1680*/  LEA.HI R16, R16, R53, RZ, 0x7 ;  /* 0x0000003510107211 */ /* 0x000fe400078f38ff */
[----:B------:R-:W-:-:S02]  /*1690*/  ISETP.GE.AND P5, PT, R65, RZ, PT ;  /* 0x000000ff4100720c */ /* 0x000fc40003fa6270 */
[----:B------:R-:W-:Y:S02]  /*16a0*/  @!P3 IADD3 R15, -R15, RZ, RZ ;  /* 0x000000ff0f0fb210 */ /* 0x000fe40007ffe1ff */
[-C--:B------:R-:W-:Y:S02]  /*16b0*/  @!P1 IADD3 R7, R7, -R2.reuse, RZ ;  /* 0x8000000207079210 */ /* 0x080fe40007ffe0ff */
[----:B------:R-:W-:Y:S02]  /*16c0*/  @!P2 IADD3 R71, R71, -R2, RZ ;  /* 0x800000024747a210 */ /* 0x000fe40007ffe0ff */
[----:B------:R-:W-:Y:S02]  /*16d0*/  ISETP.GE.AND P3, PT, R62, RZ, PT ;  /* 0x000000ff3e00720c */ /* 0x000fe40003f66270 */
[----:B------:R-:W-:Y:S02]  /*16e0*/  LOP3.LUT R16, R16, 0xffff80, RZ, 0xc0, !PT ;  /* 0x00ffff8010107812 */ /* 0x000fe400078ec0ff */
[----:B------:R-:W-:-:S02]  /*16f0*/  ISETP.GE.AND P2, PT, R68, RZ, PT ;  /* 0x000000ff4400720c */ /* 0x000fc40003f46270 */
[----:B------:R-:W-:Y:S02]  /*1700*/  ISETP.GE.AND P1, PT, R66, RZ, PT ;  /* 0x000000ff4200720c */ /* 0x000fe40003f26270 */
[----:B------:R-:W-:Y:S02]  /*1710*/  @!P4 IADD3 R13, -R13, RZ, RZ ;  /* 0x000000ff0d0dc210 */ /* 0x000fe40007ffe1ff */
[----:B------:R-:W-:Y:S02]  /*1720*/  ISETP.GE.AND P4, PT, R63, RZ, PT ;  /* 0x000000ff3f00720c */ /* 0x000fe40003f86270 */
[----:B------:R-:W-:Y:S02]  /*1730*/  LOP3.LUT R6, R6, 0xffff80, RZ, 0xc0, !PT ;  /* 0x00ffff8006067812 */ /* 0x000fe400078ec0ff */
[----:B------:R-:W-:Y:S02]  /*1740*/  IADD3 R82, R53, -R16, RZ ;  /* 0x8000001035527210 */ /* 0x000fe40007ffe0ff */
[----:B------:R-:W-:-:S02]  /*1750*/  @!P0 IADD3 R19, R19, -R2, RZ ;  /* 0x8000000213138210 */ /* 0x000fc40007ffe0ff */
[----:B------:R-:W-:Y:S02]  /*1760*/  MOV R53, R49 ;  /* 0x0000003100357202 */ /* 0x000fe40000000f00 */
[----:B------:R-:W-:Y:S02]  /*1770*/  ISETP.GT.U32.AND P0, PT, R2, R5, PT ;  /* 0x000000050200720c */ /* 0x000fe40003f04070 */
[----:B------:R-:W-:Y:S02]  /*1780*/  @!P6 IADD3 R55, -R55, RZ, RZ ;  /* 0x000000ff3737e210 */ /* 0x000fe40007ffe1ff */
[----:B------:R-:W-:Y:S02]  /*1790*/  IADD3 R80, R51, -R6, RZ ;  /* 0x8000000633507210 */ /* 0x000fe40007ffe0ff */
[----:B------:R-:W-:Y:S02]  /*17a0*/  ISETP.GE.AND P6, PT, R54, RZ, PT ;  /* 0x000000ff3600720c */ /* 0x000fe40003fc6270 */
[----:B------:R-:W-:-:S02]  /*17b0*/  MOV R51, R19 ;  /* 0x0000001300337202 */ /* 0x000fc40000000f00 */
[----:B------:R-:W-:Y:S02]  /*17c0*/  @!P5 IADD3 R53, -R53, RZ, RZ ;  /* 0x000000ff3535d210 */ /* 0x000fe40007ffe1ff */
[----:B------:R-:W-:Y:S02]  /*17d0*/  ISETP.GE.AND P5, PT, R56, RZ, PT ;  /* 0x000000ff3800720c */ /* 0x000fe40003fa6270 */
[----:B------:R-:W-:Y:S02]  /*17e0*/  @!P3 IADD3 R59, -R59, RZ, RZ ;  /* 0x000000ff3b3bb210 */ /* 0x000fe40007ffe1ff */
[----:B------:R-:W-:Y:S02]  /*17f0*/  @!P2 IADD3 R17, -R17, RZ, RZ ;  /* 0x000000ff1111a210 */ /* 0x000fe40007ffe1ff */
[----:B------:R-:W-:Y:S02]  /*1800*/  @!P1 IADD3 R51, -R51, RZ, RZ ;  /* 0x000000ff33339210 */ /* 0x000fe40007ffe1ff */
[----:B------:R-:W-:-:S02]  /*1810*/  ISETP.GE.AND P3, PT, R50, RZ, PT ;  /* 0x000000ff3200720c */ /* 0x000fc40003f66270 */
[----:B------:R-:W-:Y:S02]  /*1820*/  ISETP.GE.AND P2, PT, R60, RZ, PT ;  /* 0x000000ff3c00720c */ /* 0x000fe40003f46270 */
[----:B------:R-:W-:Y:S02]  /*1830*/  ISETP.GE.AND P1, PT, R58, RZ, PT ;  /* 0x000000ff3a00720c */ /* 0x000fe40003f26270 */
[----:B------:R-:W-:Y:S02]  /*1840*/  @!P4 IADD3 R57, -R57, RZ, RZ ;  /* 0x000000ff3939c210 */ /* 0x000fe40007ffe1ff */
[----:B------:R-:W-:Y:S02]  /*1850*/  ISETP.GE.AND P4, PT, R52, RZ, PT ;  /* 0x000000ff3400720c */ /* 0x000fe40003f86270 */
[----:B------:R-:W-:Y:S02]  /*1860*/  SHF.L.U32 R49, R0, 0x2, RZ ;  /* 0x0000000200317819 */ /* 0x000fe400000006ff */
[----:B------:R-:W-:-:S02]  /*1870*/  LOP3.LUT R8, R8, 0xffff80, RZ, 0xc0, !PT ;  /* 0x00ffff8008087812 */ /* 0x000fc400078ec0ff */
[----:B------:R-:W-:Y:S02]  /*1880*/  @!P0 IADD3 R5, R5, -R2, RZ ;  /* 0x8000000205058210 */ /* 0x000fe40007ffe0ff */
[----:B--2---:R-:W-:Y:S02]  /*1890*/  MOV R65, R7 ;  /* 0x0000000700417202 */ /* 0x004fe40000000f00 */
[----:B------:R-:W-:Y:S02]  /*18a0*/  ISETP.NE.AND P0, PT, RZ, c[0x0][0x178], PT ;  /* 0x00005e00ff007a0c */ /* 0x000fe40003f05270 */
[----:B------:R-:W-:Y:S02]  /*18b0*/  LOP3.LUT R24, RZ, c[0x0][0x178], RZ, 0x33, !PT ;  /* 0x00005e00ff187a12 */ /* 0x000fe400078e33ff */
[----:B------:R-:W-:Y:S02]  /*18c0*/  @!P6 IADD3 R67, -R67, RZ, RZ ;  /* 0x000000ff4343e210 */ /* 0x000fe40007ffe1ff */
[----:B------:R-:W-:-:S02]  /*18d0*/  LOP3.LUT R175, R49, 0x7c, RZ, 0xc0, !PT ;  /* 0x0000007c31af7812 */ /* 0x000fc400078ec0ff */
[----:B------:R-:W-:Y:S02]  /*18e0*/  IADD3 R81, R81, -R8, RZ ;  /* 0x8000000851517210 */ /* 0x000fe40007ffe0ff */
[----:B---3--:R-:W-:Y:S02]  /*18f0*/  MOV R63, R5 ;  /* 0x00000005003f7202 */ /* 0x008fe40000000f00 */
[----:B------:R-:W-:Y:S02]  /*1900*/  @!P5 IADD3 R65, -R65, RZ, RZ ;  /* 0x000000ff4141d210 */ /* 0x000fe40007ffe1ff */
[----:B------:R-:W-:Y:S02]  /*1910*/  SEL R8, R24, R17, !P0 ;  /* 0x0000001118087207 */ /* 0x000fe40004000000 */
[----:B------:R-:W-:Y:S02]  /*1920*/  LOP3.LUT R49, R20, 0x4, RZ, 0xfc, !PT ;  /* 0x0000000414317812 */ /* 0x000fe400078efcff */
[----:B------:R-:W-:-:S02]  /*1930*/  SEL R5, R24, R9, !P0 ;  /* 0x0000000918057207 */ /* 0x000fc40004000000 */
[C---:B------:R-:W-:Y:S02]  /*1940*/  SEL R17, R24.reuse, R67, !P0 ;  /* 0x0000004318117207 */ /* 0x040fe40004000000 */
[----:B------:R-:W-:Y:S02]  /*1950*/  MOV R2, 0x4 ;  /* 0x0000000400027802 */ /* 0x000fe40000000f00 */
[----:B------:R-:W-:Y:S02]  /*1960*/  LEA R3, R3, R175, 0x8 ;  /* 0x000000af03037211 */ /* 0x000fe400078e40ff */
[----:B------:R-:W-:Y:S02]  /*1970*/  @!P3 IADD3 R69, -R69, RZ, RZ ;  /* 0x000000ff4545b210 */ /* 0x000fe40007ffe1ff */
[----:B------:R-:W-:Y:S01]  /*1980*/  SEL R19, R24, R11, !P0 ;  /* 0x0000000b18137207 */ /* 0x000fe20004000000 */
[----:B------:R-:W-:Y:S01]  /*1990*/  IMAD.WIDE R178, R3, R2, c[0x0][0x168] ;  /* 0x00005a0003b27625 */ /* 0x000fe200078e0202 */
[----:B------:R-:W-:-:S02]  /*19a0*/  LOP3.LUT R67, R20, 0x4c, RZ, 0xfc, !PT ;  /* 0x0000004c14437812 */ /* 0x000fc400078efcff */
[----:B------:R-:W-:Y:S02]  /*19b0*/  @!P2 IADD3 R61, -R61, RZ, RZ ;  /* 0x000000ff3d3da210 */ /* 0x000fe40007ffe1ff */
[----:B------:R-:W-:Y:S02]  /*19c0*/  @!P1 IADD3 R63, -R63, RZ, RZ ;  /* 0x000000ff3f3f9210 */ /* 0x000fe40007ffe1ff */
[C---:B------:R-:W-:Y:S02]  /*19d0*/  SEL R6, R24.reuse, R13, !P0 ;  /* 0x0000000d18067207 */ /* 0x040fe40004000000 */
[----:B------:R-:W-:Y:S02]  /*19e0*/  SEL R16, R24, R65, !P0 ;  /* 0x0000004118107207 */ /* 0x000fe40004000000 */
[----:B------:R-:W-:Y:S02]  /*19f0*/  LEA R21, R21, R175, 0x8 ;  /* 0x000000af15157211 */ /* 0x000fe400078e40ff */
[----:B------:R-:W-:-:S02]  /*1a00*/  @!P4 IADD3 R71, -R71, RZ, RZ ;  /* 0x000000ff4747c210 */ /* 0x000fc40007ffe1ff */
[C---:B------:R-:W-:Y:S01]  /*1a10*/  SEL R7, R24.reuse, R15, !P0 ;  /* 0x0000000f18077207 */ /* 0x040fe20004000000 */
[----:B------:R-:W-:Y:S01]  /*1a20*/  IMAD.WIDE R172, R21, R2, c[0x0][0x168] ;  /* 0x00005a0015ac7625 */ /* 0x000fe200078e0202 */
[----:B------:R-:W-:Y:S02]  /*1a30*/  SEL R9, R24, R51, !P0 ;  /* 0x0000003318097207 */ /* 0x000fe40004000000 */
[C---:B----4-:R-:W-:Y:S02]  /*1a40*/  LOP3.LUT R50, R20.reuse, 0x8, RZ, 0xfc, !PT ;  /* 0x0000000814327812 */ /* 0x050fe400078efcff */
[----:B------:R-:W-:Y:S02]  /*1a50*/  LOP3.LUT R65, R20, 0x44, RZ, 0xfc, !PT ;  /* 0x0000004414417812 */ /* 0x000fe400078efcff */
[-C--:B------:R-:W-:Y:S02]  /*1a60*/  LEA R49, R49, R175.reuse, 0x7 ;  /* 0x000000af31317211 */ /* 0x080fe400078e38ff */
[----:B------:R-:W-:-:S02]  /*1a70*/  LEA R31, R31, R175, 0x8 ;  /* 0x000000af1f1f7211 */ /* 0x000fc400078e40ff */
[----:B------:R-:W-:Y:S02]  /*1a80*/  LOP3.LUT R51, R20, 0xc, RZ, 0xfc, !PT ;  /* 0x0000000c14337812 */ /* 0x000fe400078efcff */
[-C--:B------:R-:W-:Y:S01]  /*1a90*/  LEA R23, R23, R175.reuse, 0x8 ;  /* 0x000000af17177211 */ /* 0x080fe200078e40ff */
[-C--:B------:R-:W-:Y:S01]  /*1aa0*/  IMAD.WIDE R146, R31, R2.reuse, c[0x0][0x168] ;  /* 0x00005a001f927625 */ /* 0x080fe200078e0202 */
[----:B------:R-:W-:Y:S02]  /*1ab0*/  LEA R5, R5, R175, 0x8 ;  /* 0x000000af05057211 */ /* 0x000fe400078e40ff */
[C---:B------:R-:W-:Y:S01]  /*1ac0*/  SEL R10, R24.reuse, R53, !P0 ;  /* 0x00000035180a7207 */ /* 0x040fe20004000000 */
[----:B------:R-:W-:Y:S01]  /*1ad0*/  IMAD.WIDE R166, R23, R2, c[0x0][0x168] ;  /* 0x00005a0017a67625 */ /* 0x000fe200078e0202 */
[----:B------:R-:W-:Y:S02]  /*1ae0*/  SEL R18, R24, R69, !P0 ;  /* 0x0000004518127207 */ /* 0x000fe40004000000 */
[----:B-----5:R-:W-:-:S02]  /*1af0*/  LOP3.LUT R52, R20, 0x10, RZ, 0xfc, !PT ;  /* 0x0000001014347812 */ /* 0x020fc400078efcff */
[-C--:B------:R-:W-:Y:S02]  /*1b00*/  LEA R83, R20, R175.reuse, 0x7 ;  /* 0x000000af14537211 */ /* 0x080fe400078e38ff */
[-C--:B------:R-:W-:Y:S02]  /*1b10*/  LEA R67, R67, R175.reuse, 0x7 ;  /* 0x000000af43437211 */ /* 0x080fe400078e38ff */
[-C--:B------:R-:W-:Y:S02]  /*1b20*/  LEA R41, R41, R175.reuse, 0x8 ;  /* 0x000000af29297211 */ /* 0x080fe400078e40ff */
[----:B------:R-:W-:Y:S02]  /*1b30*/  LEA R19, R19, R175, 0x8 ;  /* 0x000000af13137211 */ /* 0x000fe400078e40ff */
[C---:B------:R-:W-:Y:S01]  /*1b40*/  SEL R11, R24.reuse, R55, !P0 ;  /* 0x00000037180b7207 */ /* 0x040fe20004000000 */
[----:B------:R-:W-:Y:S01]  /*1b50*/  IMAD.WIDE R116, R41, R2, c[0x0][0x168] ;  /* 0x00005a0029747625 */ /* 0x000fe200078e0202 */
[----:B------:R-:W-:-:S02]  /*1b60*/  SEL R12, R24, R57, !P0 ;  /* 0x00000039180c7207 */ /* 0x000fc40004000000 */
[C---:B------:R-:W-:Y:S02]  /*1b70*/  SEL R13, R24.reuse, R59, !P0 ;  /* 0x0000003b180d7207 */ /* 0x040fe40004000000 */
[C---:B------:R-:W-:Y:S02]  /*1b80*/  SEL R14, R24.reuse, R61, !P0 ;  /* 0x0000003d180e7207 */ /* 0x040fe40004000000 */
[----:B------:R-:W-:Y:S02]  /*1b90*/  SEL R15, R24, R63, !P0 ;  /* 0x0000003f180f7207 */ /* 0x000fe40004000000 */
[----:B------:R-:W-:Y:S02]  /*1ba0*/  LOP3.LUT R53, R20, 0x14, RZ, 0xfc, !PT ;  /* 0x0000001414357812 */ /* 0x000fe400078efcff */
[-C--:B------:R-:W-:Y:S02]  /*1bb0*/  LEA R25, R25, R175.reuse, 0x8 ;  /* 0x000000af19197211 */ /* 0x080fe400078e40ff */
[----:B------:R-:W-:-:S02]  /*1bc0*/  LEA R3, R6, R175, 0x8 ;  /* 0x000000af06037211 */ /* 0x000fc400078e40ff */
[----:B------:R-:W-:Y:S01]  /*1bd0*/  SEL R24, R24, R71, !P0 ;  /* 0x0000004718187207 */ /* 0x000fe20004000000 */
[----:B------:R-:W-:Y:S01]  /*1be0*/  IMAD.WIDE R164, R25, R2, c[0x0][0x168] ;  /* 0x00005a0019a47625 */ /* 0x000fe200078e0202 */
[C---:B------:R-:W-:Y:S02]  /*1bf0*/  LOP3.LUT R54, R20.reuse, 0x18, RZ, 0xfc, !PT ;  /* 0x0000001814367812 */ /* 0x040fe400078efcff */
[----:B------:R-:W-:Y:S02]  /*1c00*/  LOP3.LUT R63, R20, 0x3c, RZ, 0xfc, !PT ;  /* 0x0000003c143f7812 */ /* 0x000fe400078efcff */
[-C--:B------:R-:W-:Y:S02]  /*1c10*/  LEA R50, R50, R175.reuse, 0x7 ;  /* 0x000000af32327211 */ /* 0x080fe400078e38ff */
[----:B------:R-:W-:Y:S02]  /*1c20*/  LEA R65, R65, R175, 0x7 ;  /* 0x000000af41417211 */ /* 0x000fe400078e38ff */
[----:B------:R-:W-:-:S02]  /*1c30*/  SHF.L.U32 R174, R49, 0x2, RZ ;  /* 0x0000000231ae7819 */ /* 0x000fc400000006ff */
[-C--:B------:R-:W-:Y:S02]  /*1c40*/  LEA R39, R39, R175.reuse, 0x8 ;  /* 0x000000af27277211 */ /* 0x080fe400078e40ff */
[----:B------:R-:W-:Y:S01]  /*1c50*/  LEA R7, R7, R175, 0x8 ;  /* 0x000000af07077211 */ /* 0x000fe200078e40ff */
[----:B------:R-:W-:Y:S01]  /*1c60*/  STL [R1+0x234], R174 ;  /* 0x000234ae01007387 */ /* 0x000fe20000100800 */
[C---:B------:R-:W-:Y:S01]  /*1c70*/  LOP3.LUT R55, R20.reuse, 0x1c, RZ, 0xfc, !PT ;  /* 0x0000001c14377812 */ /* 0x040fe200078efcff */
[-C--:B------:R-:W-:Y:S01]  /*1c80*/  IMAD.WIDE R122, R39, R2.reuse, c[0x0][0x168] ;  /* 0x00005a00277a7625 */ /* 0x080fe200078e0202 */
[C---:B------:R-:W-:Y:S02]  /*1c90*/  LOP3.LUT R56, R20.reuse, 0x20, RZ, 0xfc, !PT ;  /* 0x0000002014387812 */ /* 0x040fe400078efcff */
[C---:B------:R-:W-:Y:S01]  /*1ca0*/  LOP3.LUT R57, R20.reuse, 0x24, RZ, 0xfc, !PT ;  /* 0x0000002414397812 */ /* 0x040fe200078efcff */
[----:B------:R-:W-:Y:S01]  /*1cb0*/  IMAD.WIDE R6, R7, R2, c[0x0][0x160] ;  /* 0x0000580007067625 */ /* 0x000fe200078e0202 */
[----:B------:R-:W-:-:S02]  /*1cc0*/  LOP3.LUT R58, R20, 0x28, RZ, 0xfc, !PT ;  /* 0x00000028143a7812 */ /* 0x000fc400078efcff */
[C---:B------:R-:W-:Y:S02]  /*1cd0*/  LOP3.LUT R59, R20.reuse, 0x2c, RZ, 0xfc, !PT ;  /* 0x0000002c143b7812 */ /* 0x040fe400078efcff */
[C---:B------:R-:W-:Y:S02]  /*1ce0*/  LOP3.LUT R60, R20.reuse, 0x30, RZ, 0xfc, !PT ;  /* 0x00000030143c7812 */ /* 0x040fe400078efcff */
[C---:B------:R-:W-:Y:S02]  /*1cf0*/  LOP3.LUT R61, R20.reuse, 0x34, RZ, 0xfc, !PT ;  /* 0x00000034143d7812 */ /* 0x040fe400078efcff */
[C---:B------:R-:W-:Y:S02]  /*1d00*/  LOP3.LUT R62, R20.reuse, 0x38, RZ, 0xfc, !PT ;  /* 0x00000038143e7812 */ /* 0x040fe400078efcff */
[C---:B------:R-:W-:Y:S02]  /*1d10*/  LOP3.LUT R64, R20.reuse, 0x40, RZ, 0xfc, !PT ;  /* 0x0000004014407812 */ /* 0x040fe400078efcff */
        /* <DEDUP_REMOVED lines=13> */
[-C--:B------:R-:W-:Y:S02]  /*1df0*/  LEA R51, R51, R175.reuse, 0x7 ;  /* 0x000000af33337211 */ /* 0x080fe400078e38ff */
[-C--:B------:R-:W-:Y:S01]  /*1e00*/  LEA R49, R4, R175.reuse, 0x8 ;  /* 0x000000af04317211 */ /* 0x080fe200078e40ff */
[-C--:B------:R-:W-:Y:S01]  /*1e10*/  IMAD.WIDE R4, R5, R2.reuse, c[0x0][0x160] ;  /* 0x0000580005047625 */ /* 0x080fe200078e0202 */
[-C--:B------:R-:W-:Y:S02]  /*1e20*/  LEA R27, R27, R175.reuse, 0x8 ;  /* 0x000000af1b1b7211 */ /* 0x080fe400078e40ff */
[-C--:B------:R-:W-:Y:S01]  /*1e30*/  LEA R21, R8, R175.reuse, 0x8 ;  /* 0x000000af08157211 */ /* 0x080fe200078e40ff */
[-C--:B------:R-:W-:Y:S01]  /*1e40*/  IMAD.WIDE R176, R49, R2.reuse, c[0x0][0x168] ;  /* 0x00005a0031b07625 */ /* 0x080fe200078e0202 */
[----:B------:R-:W-:Y:S02]  /*1e50*/  LEA R52, R52, R175, 0x7 ;  /* 0x000000af34347211 */ /* 0x000fe400078e38ff */
[----:B------:R-:W-:Y:S01]  /*1e60*/  SHF.L.U32 R20, R83, 0x2, RZ ;  /* 0x0000000253147819 */ /* 0x000fe200000006ff */
[----:B------:R-:W-:Y:S01]  /*1e70*/  IMAD.WIDE R158, R27, R2, c[0x0][0x168] ;  /* 0x00005a001b9e7625 */ /* 0x000fe200078e0202 */
[----:B------:R-:W-:-:S02]  /*1e80*/  SHF.L.U32 R120, R67, 0x2, RZ ;  /* 0x0000000243787819 */ /* 0x000fc400000006ff */
[-C--:B------:R-:W-:Y:S01]  /*1e90*/  LEA R9, R9, R175.reuse, 0x8 ;  /* 0x000000af09097211 */ /* 0x080fe200078e40ff */
[----:B------:R1:W-:Y:S01]  /*1ea0*/  LDGSTS.E.BYPASS.128 [R20], [R4.64] ;  /* 0x0000000004147fae */ /* 0x0003e2000b901c4a */
[-C--:B------:R-:W-:Y:S01]  /*1eb0*/  LEA R31, R18, R175.reuse, 0x8 ;  /* 0x000000af121f7211 */ /* 0x080fe200078e40ff */
[-C--:B------:R-:W-:Y:S01]  /*1ec0*/  IMAD.WIDE R18, R19, R2.reuse, c[0x0][0x160] ;  /* 0x0000580013127625 */ /* 0x080fe200078e0202 */
[-C--:B------:R-:W-:Y:S02]  /*1ed0*/  LEA R53, R53, R175.reuse, 0x7 ;  /* 0x000000af35357211 */ /* 0x080fe400078e38ff */
[-C--:B------:R-:W-:Y:S01]  /*1ee0*/  LEA R29, R29, R175.reuse, 0x8 ;  /* 0x000000af1d1d7211 */ /* 0x080fe200078e40ff */
[-C--:B------:R-:W-:Y:S01]  /*1ef0*/  IMAD.WIDE R8, R9, R2.reuse, c[0x0][0x160] ;  /* 0x0000580009087625 */ /* 0x080fe200078e0202 */
[-C--:B------:R-:W-:Y:S01]  /*1f00*/  LEA R67, R40, R175.reuse, 0x8 ;  /* 0x000000af28437211 */ /* 0x080fe200078e40ff */
[----:B------:R2:W-:Y:S01]  /*1f10*/  LDGSTS.E.BYPASS.128 [R174], [R18.64] ;  /* 0x0000000012ae7fae */ /* 0x0005e2000b901c4a */
[-C--:B------:R-:W-:Y:S01]  /*1f20*/  LEA R23, R10, R175.reuse, 0x8 ;  /* 0x000000af0a177211 */ /* 0x080fe200078e40ff */
[----:B------:R-:W-:Y:S01]  /*1f30*/  IMAD.WIDE R40, R3, R2, c[0x0][0x160] ;  /* 0x0000580003287625 */ /* 0x000fe200078e0202 */
[----:B------:R-:W-:-:S02]  /*1f40*/  LEA R54, R54, R175, 0x7 ;  /* 0x000000af36367211 */ /* 0x000fc400078e38ff */
[-C--:B------:R-:W-:Y:S01]  /*1f50*/  LEA R63, R63, R175.reuse, 0x7 ;  /* 0x000000af3f3f7211 */ /* 0x080fe200078e38ff */
[-C--:B------:R-:W-:Y:S01]  /*1f60*/  IMAD.WIDE R152, R29, R2.reuse, c[0x0][0x168] ;  /* 0x00005a001d987625 */ /* 0x080fe200078e0202 */
[----:B------:R-:W-:Y:S02]  /*1f70*/  SHF.L.U32 R169, R50, 0x2, RZ ;  /* 0x0000000232a97819 */ /* 0x000fe400000006ff */
[----:B------:R-:W-:Y:S01]  /*1f80*/  SHF.L.U32 R126, R65, 0x2, RZ ;  /* 0x00000002417e7819 */ /* 0x000fe200000006ff */
[-C--:B------:R-:W-:Y:S01]  /*1f90*/  IMAD.WIDE R118, R67, R2.reuse, c[0x0][0x168] ;  /* 0x00005a0043767625 */ /* 0x080fe200078e0202 */
[-C--:B------:R-:W-:Y:S01]  /*1fa0*/  LEA R37, R37, R175.reuse, 0x8 ;  /* 0x000000af25257211 */ /* 0x080fe200078e40ff */
[----:B------:R3:W-:Y:S01]  /*1fb0*/  LDGSTS.E.BYPASS.128 [R169], [R40.64] ;  /* 0x0000000028a97fae */ /* 0x0007e2000b901c4a */
[-C--:B------:R-:W-:Y:S02]  /*1fc0*/  LEA R11, R11, R175.reuse, 0x8 ;  /* 0x000000af0b0b7211 */ /* 0x080fe400078e40ff */
[-C--:B------:R-:W-:Y:S01]  /*1fd0*/  LEA R55, R55, R175.reuse, 0x7 ;  /* 0x000000af37377211 */ /* 0x080fe200078e38ff */
[-C--:B------:R-:W-:Y:S01]  /*1fe0*/  IMAD.WIDE R128, R37, R2.reuse, c[0x0][0x168] ;  /* 0x00005a0025807625 */ /* 0x080fe200078e0202 */
[----:B------:R-:W-:Y:S01]  /*1ff0*/  SHF.L.U32 R168, R51, 0x2, RZ ;  /* 0x0000000233a87819 */ /* 0x000fe200000006ff */
[----:B------:R-:W-:Y:S01]  /*2000*/  STL [R1+0x230], R169 ;  /* 0x000230a901007387 */ /* 0x000fe20000100800 */
[-C--:B------:R-:W-:Y:S01]  /*2010*/  LEA R65, R38, R175.reuse, 0x8 ;  /* 0x000000af26417211 */ /* 0x080fe200078e40ff */
[-C--:B------:R-:W-:Y:S01]  /*2020*/  IMAD.WIDE R38, R21, R2.reuse, c[0x0][0x160] ;  /* 0x0000580015267625 */ /* 0x080fe200078e0202 */
[-C--:B------:R-:W-:Y:S01]  /*2030*/  LEA R25, R12, R175.reuse, 0x8 ;  /* 0x000000af0c197211 */ /* 0x080fe200078e40ff */
[----:B------:R4:W-:Y:S01]  /*2040*/  LDGSTS.E.BYPASS.128 [R168], [R6.64] ;  /* 0x0000000006a87fae */ /* 0x0009e2000b901c4a */
        /* <DEDUP_REMOVED lines=20> */
[----:B------:R-:W-:Y:S01]  /*2190*/  SHF.L.U32 R132, R63, 0x2, RZ ;  /* 0x000000023f847819 */ /* 0x000fe200000006ff */
[----:B------:R-:W-:Y:S01]  /*21a0*/  IMAD.WIDE R170, R51, R2, c[0x0][0x168] ;  /* 0x00005a0033aa7625 */ /* 0x000fe200078e0202 */
[-C--:B------:R-:W-:Y:S01]  /*21b0*/  LEA R15, R15, R175.reuse, 0x8 ;  /* 0x000000af0f0f7211 */ /* 0x080fe200078e40ff */
[----:B------:R1:W-:Y:S01]  /*21c0*/  LDGSTS.E.BYPASS.128 [R157], [R22.64] ;  /* 0x00000000169d7fae */ /* 0x0003e2000b901c4a */
[----:B------:R-:W-:-:S02]  /*21d0*/  LEA R59, R59, R175, 0x7 ;  /* 0x000000af3b3b7211 */ /* 0x000fc400078e38ff */
[----:B------:R-:W-:Y:S01]  /*21e0*/  SHF.L.U32 R156, R55, 0x2, RZ ;  /* 0x00000002379c7819 */ /* 0x000fe200000006ff */
[-C--:B------:R-:W-:Y:S01]  /*21f0*/  IMAD.WIDE R14, R15, R2.reuse, c[0x0][0x160] ;  /* 0x000058000f0e7625 */ /* 0x080fe200078e0202 */
[-C--:B------:R-:W-:Y:S01]  /*2200*/  LEA R63, R36, R175.reuse, 0x8 ;  /* 0x000000af243f7211 */ /* 0x080fe200078e40ff */
[----:B------:R-:W-:Y:S01]  /*2210*/  STL [R1+0x220], R157 ;  /* 0x0002209d01007387 */ /* 0x000fe20000100800 */
[-C--:B------:R-:W-:Y:S01]  /*2220*/  LEA R29, R16, R175.reuse, 0x8 ;  /* 0x000000af101d7211 */ /* 0x080fe200078e40ff */
[-C--:B------:R-:W-:Y:S01]  /*2230*/  IMAD.WIDE R36, R25, R2.reuse, c[0x0][0x160] ;  /* 0x0000580019247625 */ /* 0x080fe200078e0202 */
[-C--:B------:R-:W-:Y:S01]  /*2240*/  LEA R60, R60, R175.reuse, 0x7 ;  /* 0x000000af3c3c7211 */ /* 0x080fe200078e38ff */
[----:B------:R1:W-:Y:S01]  /*2250*/  LDGSTS.E.BYPASS.128 [R156], [R10.64] ;  /* 0x000000000a9c7fae */ /* 0x0003e2000b901c4a */
[----:B------:R-:W-:Y:S01]  /*2260*/  SHF.L.U32 R151, R56, 0x2, RZ ;  /* 0x0000000238977819 */ /* 0x000fe200000006ff */
[----:B------:R-:W-:Y:S01]  /*2270*/  IMAD.WIDE R130, R63, R2, c[0x0][0x168] ;  /* 0x00005a003f827625 */ /* 0x000fe200078e0202 */
[-C--:B------:R-:W-:Y:S01]  /*2280*/  LEA R17, R17, R175.reuse, 0x8 ;  /* 0x000000af11117211 */ /* 0x080fe200078e40ff */
[----:B------:R-:W-:Y:S01]  /*2290*/  STL [R1+0x21c], R156 ;  /* 0x00021c9c01007387 */ /* 0x000fe20000100800 */
[----:B------:R-:W-:-:S02]  /*22a0*/  LEA R61, R61, R175, 0x7 ;  /* 0x000000af3d3d7211 */ /* 0x000fc400078e38ff */
[----:B------:R-:W-:Y:S01]  /*22b0*/  SHF.L.U32 R150, R57, 0x2, RZ ;  /* 0x0000000239967819 */ /* 0x000fe200000006ff */
[-C--:B------:R-:W-:Y:S01]  /*22c0*/  IMAD.WIDE R16, R17, R2.reuse, c[0x0][0x160] ;  /* 0x0000580011107625 */ /* 0x080fe200078e0202 */
[-C--:B------:R-:W-:Y:S01]  /*22d0*/  LEA R53, R26, R175.reuse, 0x8 ;  /* 0x000000af1a357211 */ /* 0x080fe200078e40ff */
[----:B------:R1:W-:Y:S01]  /*22e0*/  LDGSTS.E.BYPASS.128 [R151], [R36.64] ;  /* 0x0000000024977fae */ /* 0x0003e2000b901c4a */
[-C--:B------:R-:W-:Y:S01]  /*22f0*/  LEA R35, R35, R175.reuse, 0x8 ;  /* 0x000000af23237211 */ /* 0x080fe200078e40ff */
[-C--:B------:R-:W-:Y:S01]  /*2300*/  IMAD.WIDE R26, R27, R2.reuse, c[0x0][0x160] ;  /* 0x000058001b1a7625 */ /* 0x080fe200078e0202 */
[-C--:B------:R-:W-:Y:S01]  /*2310*/  LEA R62, R62, R175.reuse, 0x7 ;  /* 0x000000af3e3e7211 */ /* 0x080fe200078e38ff */
[----:B------:R1:W-:Y:S01]  /*2320*/  LDGSTS.E.BYPASS.128 [R150], [R12.64] ;  /* 0x000000000c967fae */ /* 0x0003e2000b901c4a */
[----:B------:R-:W-:Y:S01]  /*2330*/  SHF.L.U32 R145, R58, 0x2, RZ ;  /* 0x000000023a917819 */ /* 0x000fe200000006ff */
[-C--:B------:R-:W-:Y:S01]  /*2340*/  IMAD.WIDE R134, R35, R2.reuse, c[0x0][0x168] ;  /* 0x00005a0023867625 */ /* 0x080fe200078e0202 */
[-C--:B------:R-:W-:Y:S01]  /*2350*/  LEA R33, R24, R175.reuse, 0x8 ;  /* 0x000000af18217211 */ /* 0x080fe200078e40ff */
[----:B------:R-:W-:Y:S01]  /*2360*/  STL [R1+0x218], R151 ;  /* 0x0002189701007387 */ /* 0x000fe20000100800 */
[----:B------:R-:W-:Y:S01]  /*2370*/  SHF.L.U32 R144, R59, 0x2, RZ ;  /* 0x000000023b907819 */ /* 0x000fe200000006ff */
[-C--:B------:R-:W-:Y:S01]  /*2380*/  IMAD.WIDE R160, R53, R2.reuse, c[0x0][0x168] ;  /* 0x00005a0035a07625 */ /* 0x080fe200078e0202 */
[-C--:B------:R-:W-:Y:S01]  /*2390*/  LEA R55, R28, R175.reuse, 0x8 ;  /* 0x000000af1c377211 */ /* 0x080fe200078e40ff */
[----:B------:R1:W-:Y:S01]  /*23a0*/  LDGSTS.E.BYPASS.128 [R145], [R26.64] ;  /* 0x000000001a917fae */ /* 0x0003e2000b901c4a */
[----:B------:R-:W-:Y:S01]  /*23b0*/  SHF.L.U32 R139, R60, 0x2, RZ ;  /* 0x000000023c8b7819 */ /* 0x000fe200000006ff */
[-C--:B------:R-:W-:Y:S01]  /*23c0*/  IMAD.WIDE R28, R29, R2.reuse, c[0x0][0x160] ;  /* 0x000058001d1c7625 */ /* 0x080fe200078e0202 */
[----:B------:R-:W-:Y:S01]  /*23d0*/  SHF.L.U32 R138, R61, 0x2, RZ ;  /* 0x000000023d8a7819 */ /* 0x000fe200000006ff */
[----:B------:R1:W-:Y:S01]  /*23e0*/  LDGSTS.E.BYPASS.128 [R144], [R14.64] ;  /* 0x000000000e907fae */ /* 0x0003e2000b901c4a */
[-C--:B------:R-:W-:Y:S01]  /*23f0*/  LEA R57, R30, R175.reuse, 0x8 ;  /* 0x000000af1e397211 */ /* 0x080fe200078e40ff */
[-C--:B------:R-:W-:Y:S01]  /*2400*/  IMAD.WIDE R30, R31, R2.reuse, c[0x0][0x160] ;  /* 0x000058001f1e7625 */ /* 0x080fe200078e0202 */
[----:B------:R-:W-:Y:S01]  /*2410*/  SHF.L.U32 R133, R62, 0x2, RZ ;  /* 0x000000023e857819 */ /* 0x000fe200000006ff */
[----:B------:R1:W-:Y:S01]  /*2420*/  LDGSTS.E.BYPASS.128 [R139], [R28.64] ;  /* 0x000000001c8b7fae */ /* 0x0003e2000b901c4a */
[-C--:B------:R-:W-:Y:S01]  /*2430*/  LEA R61, R34, R175.reuse, 0x8 ;  /* 0x000000af223d7211 */ /* 0x080fe200078e40ff */
[-C--:B------:R-:W-:Y:S01]  /*2440*/  IMAD.WIDE R34, R33, R2.reuse, c[0x0][0x160] ;  /* 0x0000580021227625 */ /* 0x080fe200078e0202 */
[-C--:B------:R-:W-:Y:S01]  /*2450*/  LEA R59, R32, R175.reuse, 0x8 ;  /* 0x000000af203b7211 */ /* 0x080fe200078e40ff */
        /* <DEDUP_REMOVED lines=12> */
[----:B------:R-:W0:Y:S01]  /*2520*/  LDGDEPBAR ;  /* 0x00000000000079af */ /* 0x000e220000000000 */
[----:B------:R-:W-:Y:S01]  /*2530*/  SHF.L.U32 R127, R64, 0x2, RZ ;  /* 0x00000002407f7819 */ /* 0x000fe200000006ff */
[-C--:B------:R-:W-:Y:S01]  /*2540*/  IMAD.WIDE R136, R61, R2.reuse, c[0x0][0x168] ;  /* 0x00005a003d887625 */ /* 0x080fe200078e0202 */
[----:B------:R-:W-:Y:S01]  /*2550*/  SHF.L.U32 R114, R69, 0x2, RZ ;  /* 0x0000000245727819 */ /* 0x000fe200000006ff */
[----:B------:R1:W-:Y:S01]  /*2560*/  LDGSTS.E.BYPASS.128 [R20+0x18000], [R178.64] ;  /* 0x18000000b2147fae */ /* 0x0003e2000b901c4a */
[-C--:B------:R-:W-:Y:S01]  /*2570*/  LEA R69, R42, R175.reuse, 0x8 ;  /* 0x000000af2a457211 */ /* 0x080fe200078e40ff */
[----:B------:R-:W-:Y:S01]  /*2580*/  CS2R R24, SRZ ;  /* 0x0000000000187805 */ /* 0x000fe2000001ff00 */
[-C--:B------:R-:W-:Y:S01]  /*2590*/  LEA R70, R70, R175.reuse, 0x7 ;  /* 0x000000af46467211 */ /* 0x080fe200078e38ff */
[----:B------:R4:W-:Y:S01]  /*25a0*/  LDGSTS.E.BYPASS.128 [R174+0x18000], [R176.64] ;  /* 0x18000000b0ae7fae */ /* 0x0009e2000b901c4a */
[-C--:B------:R-:W-:Y:S01]  /*25b0*/  LEA R75, R75, R175.reuse, 0x7 ;  /* 0x000000af4b4b7211 */ /* 0x080fe200078e38ff */
[-C--:B------:R-:W-:Y:S01]  /*25c0*/  IMAD.WIDE R112, R69, R2.reuse, c[0x0][0x168] ;  /* 0x00005a0045707625 */ /* 0x080fe200078e0202 */
[----:B------:R-:W-:Y:S01]  /*25d0*/  SHF.L.U32 R121, R66, 0x2, RZ ;  /* 0x0000000242797819 */ /* 0x000fe200000006ff */
[----:B------:R4:W-:Y:S01]  /*25e0*/  LDGSTS.E.BYPASS.128 [R169+0x18000], [R172.64] ;  /* 0x18000000aca97fae */ /* 0x0009e2000b901c4a */
[----:B------:R-:W-:Y:S01]  /*25f0*/  SHF.L.U32 R108, R71, 0x2, RZ ;  /* 0x00000002476c7819 */ /* 0x000fe200000006ff */
[----:B------:R-:W-:Y:S01]  /*2600*/  CS2R R32, SRZ ;  /* 0x0000000000207805 */ /* 0x000fe2000001ff00 */
[-C--:B------:R-:W-:Y:S01]  /*2610*/  LEA R43, R43, R175.reuse, 0x8 ;  /* 0x000000af2b2b7211 */ /* 0x080fe200078e40ff */
        /* <DEDUP_REMOVED lines=10> */
[-C--:B------:R-:W-:Y:S01]  /*26c0*/  IMAD.WIDE R106, R71, R2.reuse, c[0x0][0x168] ;  /* 0x00005a00476a7625 */ /* 0x080fe200078e0202 */
        /* <DEDUP_REMOVED lines=14> */
[----:B------:R-:W-:Y:S01]  /*27b0*/  SHF.L.U32 R90, R77, 0x2, RZ ;  /* 0x000000024d5a7819 */ /* 0x000fe200000006ff */
[----:B------:R-:W-:Y:S01]  /*27c0*/  CS2R R44, SRZ ;  /* 0x00000000002c7805 */ /* 0x000fe2000001ff00 */
[-C--:B------:R-:W-:Y:S01]  /*27d0*/  LEA R75, R48, R175.reuse, 0x8 ;  /* 0x000000af304b7211 */ /* 0x080fe200078e40ff */
[----:B------:R4:W-:Y:S01]  /*27e0*/  LDGSTS.E.BYPASS.128 [R145+0x18000], [R148.64] ;  /* 0x1800000094917fae */ /* 0x0009e2000b901c4a */
[-C--:B------:R-:W-:Y:S01]  /*27f0*/  LEA R76, R76, R175.reuse, 0x7 ;  /* 0x000000af4c4c7211 */ /* 0x080fe200078e38ff */
[-C--:B------:R-:W-:Y:S01]  /*2800*/  IMAD.WIDE R98, R47, R2.reuse, c[0x0][0x168] ;  /* 0x00005a002f627625 */ /* 0x080fe200078e0202 */
[----:B------:R-:W-:Y:S01]  /*2810*/  SHF.L.U32 R103, R72, 0x2, RZ ;  /* 0x0000000248677819 */ /* 0x000fe200000006ff */
[----:B------:R4:W-:Y:S01]  /*2820*/  LDGSTS.E.BYPASS.128 [R144+0x18000], [R146.64] ;  /* 0x1800000092907fae */ /* 0x0009e2000b901c4a */
[-C--:B------:R-:W-:Y:S01]  /*2830*/  LEA R77, R80, R175.reuse, 0x8 ;  /* 0x000000af504d7211 */ /* 0x080fe200078e40ff */
[-C--:B------:R-:W-:Y:S01]  /*2840*/  IMAD.WIDE R94, R75, R2.reuse, c[0x0][0x168] ;  /* 0x00005a004b5e7625 */ /* 0x080fe200078e0202 */
[----:B------:R-:W-:Y:S01]  /*2850*/  SHF.L.U32 R84, R79, 0x2, RZ ;  /* 0x000000024f547819 */ /* 0x000fe200000006ff */
[----:B------:R4:W-:Y:S01]  /*2860*/  LDGSTS.E.BYPASS.128 [R139+0x18000], [R142.64] ;  /* 0x180000008e8b7fae */ /* 0x0009e2000b901c4a */
[-C--:B------:R-:W-:Y:S01]  /*2870*/  LEA R81, R81, R175.reuse, 0x8 ;  /* 0x000000af51517211 */ /* 0x080fe200078e40ff */
[-C--:B------:R-:W-:Y:S01]  /*2880*/  IMAD.WIDE R92, R77, R2.reuse, c[0x0][0x168] ;  /* 0x00005a004d5c7625 */ /* 0x080fe200078e0202 */
[-C--:B------:R-:W-:Y:S01]  /*2890*/  LEA R78, R78, R175.reuse, 0x7 ;  /* 0x000000af4e4e7211 */ /* 0x080fe200078e38ff */
[----:B------:R4:W-:Y:S01]  /*28a0*/  LDGSTS.E.BYPASS.128 [R138+0x18000], [R140.64] ;  /* 0x180000008c8a7fae */ /* 0x0009e2000b901c4a */
[----:B------:R-:W-:Y:S01]  /*28b0*/  SHF.L.U32 R97, R74, 0x2, RZ ;  /* 0x000000024a617819 */ /* 0x000fe200000006ff */
[-C--:B------:R-:W-:Y:S01]  /*28c0*/  IMAD.WIDE R88, R81, R2.reuse, c[0x0][0x168] ;  /* 0x00005a0051587625 */ /* 0x080fe200078e0202 */
[----:B------:R-:W-:Y:S01]  /*28d0*/  LEA R79, R82, R175, 0x8 ;  /* 0x000000af524f7211 */ /* 0x000fe200078e40ff */
[----:B------:R4:W-:Y:S01]  /*28e0*/  LDGSTS.E.BYPASS.128 [R133+0x18000], [R136.64] ;  /* 0x1800000088857fae */ /* 0x0009e2000b901c4a */
[----:B------:R-:W-:Y:S01]  /*28f0*/  SHF.L.U32 R91, R76, 0x2, RZ ;  /* 0x000000024c5b7819 */ /* 0x000fe200000006ff */
[----:B------:R-:W-:Y:S01]  /*2900*/  CS2R R72, SRZ ;  /* 0x0000000000487805 */ /* 0x000fe2000001ff00 */
[----:B------:R-:W-:Y:S01]  /*2910*/  SHF.L.U32 R85, R78, 0x2, RZ ;  /* 0x000000024e557819 */ /* 0x000fe200000006ff */
[----:B------:R4:W-:Y:S01]  /*2920*/  LDGSTS.E.BYPASS.128 [R132+0x18000], [R134.64] ;  /* 0x1800000086847fae */ /* 0x0009e2000b901c4a */
[----:B------:R-:W-:Y:S01]  /*2930*/  IMAD.WIDE R86, R79, R2, c[0x0][0x168] ;  /* 0x00005a004f567625 */ /* 0x000fe200078e0202 */
[----:B------:R-:W-:Y:S01]  /*2940*/  SHF.L.U32 R2, R0, 0x4, RZ ;  /* 0x0000000400027819 */ /* 0x000fe200000006ff */
[----:B------:R-:W-:Y:S01]  /*2950*/  CS2R R74, SRZ ;  /* 0x00000000004a7805 */ /* 0x000fe2000001ff00 */
[----:B------:R4:W-:Y:S01]  /*2960*/  LDGSTS.E.BYPASS.128 [R127+0x18000], [R130.64] ;  /* 0x18000000827f7fae */ /* 0x0009e2000b901c4a */
[----:B------:R-:W-:Y:S01]  /*2970*/  MOV R3, 0x2 ;  /* 0x0000000200037802 */ /* 0x000fe20000000f00 */
[----:B------:R-:W-:Y:S01]  /*2980*/  CS2R R46, SRZ ;  /* 0x00000000002e7805 */ /* 0x000fe2000001ff00 */
[----:B------:R-:W-:Y:S01]  /*2990*/  CS2R R58, SRZ ;  /* 0x00000000003a7805 */ /* 0x000fe2000001ff00 */
[----:B------:R4:W-:Y:S01]  /*29a0*/  LDGSTS.E.BYPASS.128 [R126+0x18000], [R128.64] ;  /* 0x18000000807e7fae */ /* 0x0009e2000b901c4a */
[----:B------:R-:W-:Y:S01]  /*29b0*/  CS2R R60, SRZ ;  /* 0x00000000003c7805 */ /* 0x000fe2000001ff00 */
[----:B------:R-:W-:Y:S01]  /*29c0*/  CS2R R62, SRZ ;  /* 0x00000000003e7805 */ /* 0x000fe2000001ff00 */
[----:B------:R-:W-:Y:S01]  /*29d0*/  CS2R R64, SRZ ;  /* 0x0000000000407805 */ /* 0x000fe2000001ff00 */
[----:B------:R4:W-:Y:S01]  /*29e0*/  LDGSTS.E.BYPASS.128 [R121+0x18000], [R124.64] ;  /* 0x180000007c797fae */ /* 0x0009e2000b901c4a */
[----:B------:R-:W-:Y:S01]  /*29f0*/  CS2R R66, SRZ ;  /* 0x0000000000427805 */ /* 0x000fe2000001ff00 */
[----:B------:R-:W-:-:S02]  /*2a00*/  LOP3.LUT R2, R2, 0x1e00, RZ, 0xc0, !PT ;  /* 0x00001e0002027812 */ /* 0x000fc400078ec0ff */
[----:B------:R4:W-:Y:S04]  /*2a10*/  LDGSTS.E.BYPASS.128 [R120+0x18000], [R122.64] ;  /* 0x180000007a787fae */ /* 0x0009e8000b901c4a */
        /* <DEDUP_REMOVED lines=12> */
[----:B------:R-:W0:Y:S04]  /*2ae0*/  LDGDEPBAR ;  /* 0x00000000000079af */ /* 0x000e280000000000 */
[----:B------:R-:W-:Y:S06]  /*2af0*/  BAR.SYNC 0x0 ;  /* 0x0000000000007b1d */ /* 0x000fec0000000000 */
[----:B------:R-:W-:Y:S01]  /*2b00*/  @!PT LDS RZ, [RZ] ;  /* 0x00000000fffff984 */ /* 0x000fe20000000800 */
[----:B------:R-:W-:Y:S01]  /*2b10*/  @!PT LDS RZ, [RZ] ;  /* 0x00000000fffff984 */ /* 0x000fe20000000800 */
[----:B------:R-:W-:Y:S01]  /*2b20*/  @!PT LDS RZ, [RZ] ;  /* 0x00000000fffff984 */ /* 0x000fe20000000800 */
[----:B------:R1:W-:Y:S04]  /*2b30*/  LDGSTS.E.BYPASS.128 [R20+0x8000], [R4.64+0x200] ;  /* 0x0800020004147fae */ /* 0x0003e8000b901c4a */
        /* <DEDUP_REMOVED lines=15> */
[----:B------:R-:W0:Y:S04]  /*2c30*/  LDGDEPBAR ;  /* 0x00000000000079af */ /* 0x000e280000000000 */
        /* <DEDUP_REMOVED lines=33> */
[----:B------:R-:W-:Y:S06]  /*2e50*/  BAR.SYNC 0x0 ;  /* 0x0000000000007b1d */ /* 0x000fec0000000000 */
[----:B------:R-:W-:Y:S01]  /*2e60*/  @!PT LDS RZ, [RZ] ;  /* 0x00000000fffff984 */ /* 0x000fe20000000800 */
[----:B------:R-:W-:Y:S01]  /*2e70*/  @!PT LDS RZ, [RZ] ;  /* 0x00000000fffff984 */ /* 0x000fe20000000800 */
[----:B------:R-:W-:Y:S01]  /*2e80*/  @!PT LDS RZ, [RZ] ;  /* 0x00000000fffff984 */ /* 0x000fe20000000800 */
[----:B------:R1:W-:Y:S04]  /*2e90*/  LDGSTS.E.BYPASS.128 [R20+0x10000], [R4.64+0x400], !PT ;  /* 0x1000040004147fae */ /* 0x0003e8000f901c4a */
        /* <DEDUP_REMOVED lines=15> */
[----:B------:R-:W0:Y:S04]  /*2f90*/  LDGDEPBAR ;  /* 0x00000000000079af */ /* 0x000e280000000000 */
[----:B------:R1:W-:Y:S04]  /*2fa0*/  LDGSTS.E.BYPASS.128 [R20+0x38000], [R178.64+0x400], !PT ;  /* 0x38000400b2147fae */ /* 0x0003e8000f901c4a */
[----:B------:R4:W-:Y:S04]  /*2fb0*/  LDGSTS.E.BYPASS.128 [R174+0x38000], [R176.64+0x400], !PT ;  /* 0x38000400b0ae7fae */ /* 0x0009e8000f901c4a */
[----:B------:R4:W-:Y:S04]  /*2fc0*/  LDGSTS.E.BYPASS.128 [R169+0x38000], [R172.64+0x400], !PT ;  /* 0x38000400aca97fae */ /* 0x0009e8000f901c4a */
[----:B------:R4:W-:Y:S01]  /*2fd0*/  LDGSTS.E.BYPASS.128 [R168+0x38000], [R170.64+0x400], !PT ;  /* 0x38000400aaa87fae */ /* 0x0009e2000f901c4a */
[----:B-1----:R-:W-:-:S03]  /*2fe0*/  CS2R R20, SRZ ;  /* 0x0000000000147805 */ /* 0x002fc6000001ff00 */
[----:B------:R4:W-:Y:S04]  /*2ff0*/  LDGSTS.E.BYPASS.128 [R163+0x38000], [R166.64+0x400], !PT ;  /* 0x38000400a6a37fae */ /* 0x0009e8000f901c4a */
[----:B------:R4:W-:Y:S04]  /*3000*/  LDGSTS.E.BYPASS.128 [R162+0x38000], [R164.64+0x400], !PT ;  /* 0x38000400a4a27fae */ /* 0x0009e8000f901c4a */
[----:B------:R-:W-:Y:S04]  /*3010*/  STL [R1+0x214], R150 ;  /* 0x0002149601007387 */ /* 0x000fe80000100800 */
        /* <DEDUP_REMOVED lines=31> */
[----:B------:R1:W-:Y:S04]  /*3210*/  STL [R1+0x254], R102 ;  /* 0x0002546601007387 */ /* 0x0003e80000100800 */
        /* <DEDUP_REMOVED lines=9> */
[----:B------:R-:W-:Y:S01]  /*32b0*/  STL [R1+0x240], R85 ;  /* 0x0002405501007387 */ /* 0x000fe20000100800 */
[----:B-1----:R-:W-:-:S03]  /*32c0*/  CS2R R102, SRZ ;  /* 0x0000000000667805 */ /* 0x002fc6000001ff00 */
[----:B------:R4:W-:Y:S04]  /*32d0*/  LDGSTS.E.BYPASS.128 [R96+0x38000], [R98.64+0x400], !PT ;  /* 0x3800040062607fae */ /* 0x0009e8000f901c4a */
[----:B------:R-:W-:Y:S04]  /*32e0*/  STL [R1+0x23c], R84 ;  /* 0x00023c5401007387 */ /* 0x000fe80000100800 */
[----:B------:R4:W-:Y:S04]  /*32f0*/  LDGSTS.E.BYPASS.128 [R91+0x38000], [R94.64+0x400], !PT ;  /* 0x380004005e5b7fae */ /* 0x0009e8000f901c4a */
[----:B------:R-:W-:Y:S04]  /*3300*/  STL.64 [R1+0x178], R178 ;  /* 0x000178b201007387 */ /* 0x000fe80000100a00 */
[----:B------:R4:W-:Y:S04]  /*3310*/  LDGSTS.E.BYPASS.128 [R90+0x38000], [R92.64+0x400], !PT ;  /* 0x380004005c5a7fae */ /* 0x0009e8000f901c4a */
[----:B------:R-:W-:Y:S04]  /*3320*/  STL.64 [R1+0x170], R176 ;  /* 0x000170b001007387 */ /* 0x000fe80000100a00 */
[----:B------:R4:W-:Y:S04]  /*3330*/  LDGSTS.E.BYPASS.128 [R85+0x38000], [R88.64+0x400], !PT ;  /* 0x3800040058557fae */ /* 0x0009e8000f901c4a */
[----:B------:R-:W-:Y:S04]  /*3340*/  STL.64 [R1+0x168], R172 ;  /* 0x000168ac01007387 */ /* 0x000fe80000100a00 */
[----:B------:R4:W-:Y:S04]  /*3350*/  LDGSTS.E.BYPASS.128 [R84+0x38000], [R86.64+0x400], !PT ;  /* 0x3800040056547fae */ /* 0x0009e8000f901c4a */
[----:B------:R-:W-:Y:S04]  /*3360*/  STL.64 [R1+0x160], R170 ;  /* 0x000160aa01007387 */ /* 0x000fe80000100a00 */
[----:B------:R-:W0:Y:S04]  /*3370*/  LDGDEPBAR ;  /* 0x00000000000079af */ /* 0x000e280000000000 */
[----:B------:R-:W-:Y:S04]  /*3380*/  STL.64 [R1+0x158], R166 ;  /* 0x000158a601007387 */ /* 0x000fe80000100a00 */
[----:B------:R-:W-:Y:S04]  /*3390*/  STL.64 [R1+0x150], R164 ;  /* 0x000150a401007387 */ /* 0x000fe80000100a00 */
[----:B------:R-:W-:Y:S04]  /*33a0*/  STL.64 [R1+0x148], R160 ;  /* 0x000148a001007387 */ /* 0x000fe80000100a00 */
[----:B------:R-:W-:Y:S04]  /*33b0*/  STL.64 [R1+0x140], R158 ;  /* 0x0001409e01007387 */ /* 0x000fe80000100a00 */
[----:B------:R-:W-:Y:S04]  /*33c0*/  STL.64 [R1+0x138], R154 ;  /* 0x0001389a01007387 */ /* 0x000fe80000100a00 */
[----:B------:R-:W-:Y:S01]  /*33d0*/  STL.64 [R1+0x130], R152 ;  /* 0x0001309801007387 */ /* 0x000fe20000100a00 */
[----:B------:R-:W-:-:S04]  /*33e0*/  DEPBAR.LE SB0, 0x4 ;  /* 0x000081000000791a */ /* 0x000fc80000000000 */
[----:B------:R-:W-:Y:S04]  /*33f0*/  STL.64 [R1+0x128], R148 ;  /* 0x0001289401007387 */ /* 0x000fe80000100a00 */
        /* <DEDUP_REMOVED lines=15> */
[----:B------:R2:W-:Y:S04]  /*34f0*/  STL.64 [R1+0xa8], R100 ;  /* 0x0000a86401007387 */ /* 0x0005e80000100a00 */
[----:B------:R-:W-:Y:S04]  /*3500*/  STL.64 [R1+0xa0], R98 ;  /* 0x0000a06201007387 */ /* 0x000fe80000100a00 */
[----:B------:R-:W-:Y:S04]  /*3510*/  STL.64 [R1+0x98], R94 ;  /* 0x0000985e01007387 */ /* 0x000fe80000100a00 */
[----:B------:R-:W-:Y:S01]  /*3520*/  STL.64 [R1+0x90], R92 ;  /* 0x0000905c01007387 */ /* 0x000fe20000100a00 */
[----:B--2---:R-:W-:-:S03]  /*3530*/  CS2R R100, SRZ ;  /* 0x0000000000647805 */ /* 0x004fc6000001ff00 */
[----:B------:R-:W-:Y:S04]  /*3540*/  STL.64 [R1+0x88], R88 ;  /* 0x0000885801007387 */ /* 0x000fe80000100a00 */
[----:B------:R-:W-:Y:S04]  /*3550*/  STL.64 [R1+0x80], R86 ;  /* 0x0000805601007387 */ /* 0x000fe80000100a00 */
[----:B------:R-:W-:Y:S04]  /*3560*/  STL.64 [R1+0x1f8], R4 ;  /* 0x0001f80401007387 */ /* 0x000fe80000100a00 */
[----:B------:R1:W-:Y:S04]  /*3570*/  STL.64 [R1+0x1f0], R18 ;  /* 0x0001f01201007387 */ /* 0x0003e80000100a00 */
[----:B------:R3:W-:Y:S04]  /*3580*/  STL.64 [R1+0x1e8], R40 ;  /* 0x0001e82801007387 */ /* 0x0007e80000100a00 */
[----:B------:R-:W-:Y:S04]  /*3590*/  STL.64 [R1+0x1e0], R6 ;  /* 0x0001e00601007387 */ /* 0x000fe80000100a00 */
[----:B------:R5:W-:Y:S01]  /*35a0*/  STL.64 [R1+0x1d8], R38 ;  /* 0x0001d82601007387 */ /* 0x000be20000100a00 */
[----:B-1----:R-:W-:-:S03]  /*35b0*/  CS2R R18, SRZ ;  /* 0x0000000000127805 */ /* 0x002fc6000001ff00 */
[----:B------:R1:W-:Y:S01]  /*35c0*/  STL.64 [R1+0x1d0], R8 ;  /* 0x0001d00801007387 */ /* 0x0003e20000100a00 */
[----:B---3--:R-:W-:-:S03]  /*35d0*/  CS2R R40, SRZ ;  /* 0x0000000000287805 */ /* 0x008fc6000001ff00 */
[----:B------:R2:W-:Y:S04]  /*35e0*/  STL.64 [R1+0x1c8], R22 ;  /* 0x0001c81601007387 */ /* 0x0005e80000100a00 */
[----:B------:R3:W-:Y:S01]  /*35f0*/  STL.64 [R1+0x1c0], R10 ;  /* 0x0001c00a01007387 */ /* 0x0007e20000100a00 */
[----:B-----5:R-:W-:-:S03]  /*3600*/  CS2R R38, SRZ ;  /* 0x0000000000267805 */ /* 0x020fc6000001ff00 */
[----:B------:R5:W-:Y:S01]  /*3610*/  STL.64 [R1+0x1b8], R36 ;  /* 0x0001b82401007387 */ /* 0x000be20000100a00 */
[----:B-1----:R-:W-:-:S03]  /*3620*/  CS2R R8, SRZ ;  /* 0x0000000000087805 */ /* 0x002fc6000001ff00 */
[----:B------:R1:W-:Y:S01]  /*3630*/  STL.64 [R1+0x1b0], R12 ;  /* 0x0001b00c01007387 */ /* 0x0003e20000100a00 */
[----:B--2---:R-:W-:-:S03]  /*3640*/  CS2R R22, SRZ ;  /* 0x0000000000167805 */ /* 0x004fc6000001ff00 */
[----:B------:R2:W-:Y:S01]  /*3650*/  STL.64 [R1+0x1a8], R26 ;  /* 0x0001a81a01007387 */ /* 0x0005e20000100a00 */
[----:B---3--:R-:W-:-:S03]  /*3660*/  CS2R R10, SRZ ;  /* 0x00000000000a7805 */ /* 0x008fc6000001ff00 */
        /* <DEDUP_REMOVED lines=9> */
[----:B-----5:R-:W-:Y:S01]  /*3700*/  CS2R R28, SRZ ;  /* 0x00000000001c7805 */ /* 0x020fe2000001ff00 */
[----:B-1----:R-:W-:Y:S01]  /*3710*/  CS2R R16, SRZ ;  /* 0x0000000000107805 */ /* 0x002fe2000001ff00 */
[----:B--2---:R-:W-:Y:S01]  /*3720*/  CS2R R30, SRZ ;  /* 0x00000000001e7805 */ /* 0x004fe2000001ff00 */
[----:B---3--:R-:W-:Y:S01]  /*3730*/  CS2R R34, SRZ ;  /* 0x0000000000227805 */ /* 0x008fe2000001ff00 */
[----:B----4-:R-:W-:Y:S06]  /*3740*/  BAR.SYNC 0x0 ;  /* 0x0000000000007b1d */ /* 0x010fec0000000000 */
.L_x_1:
[----:B------:R-:W1:Y:S04]  /*3750*/  S2R R0, SR_TID.X ;  /* 0x0000000000007919 */ /* 0x000e680000002100 */
[----:B------:R-:W-:Y:S04]  /*3760*/  LDS.128 R84, [R2.X4+UR4] ;  /* 0x0000000402547984 */ /* 0x000fe80008004c00 */
[----:B------:R-:W-:Y:S04]  /*3770*/  LDS.128 R68, [R2.X4+UR4+0x200] ;  /* 0x0002000402447984 */ /* 0x000fe80008004c00 */
[----:B------:R-:W-:Y:S04]  /*3780*/  LDS.128 R92, [R2.X4+UR4+0x400] ;  /* 0x00040004025c7984 */ /* 0x000fe80008004c00 */
[----:B------:R-:W-:Y:S04]  /*3790*/  LDS.128 R88, [R2.X4+UR4+0x600] ;  /* 0x0006000402587984 */ /* 0x000fe80008004c00 */
[----:B------:R-:W-:Y:S01]  /*37a0*/  LDS.128 R116, [R2.X4+UR4+0x6400] ;  /* 0x0064000402747984 */ /* 0x000fe20008004c00 */
[----:B-1----:R-:W-:-:S03]  /*37b0*/  SHF.L.U32 R0, R0, 0x2, RZ ;  /* 0x0000000200007819 */ /* 0x002fc600000006ff */
[----:B------:R-:W-:Y:S01]  /*37c0*/  LDS.128 R124, [R2.X4+UR4+0x20c0] ;  /* 0x0020c004027c7984 */ /* 0x000fe20008004c00 */
[----:B------:R-:W-:-:S03]  /*37d0*/  LOP3.LUT R0, R0, 0x7c, RZ, 0xc0, !PT ;  /* 0x0000007c00007812 */ /* 0x000fc600078ec0ff */
[----:B------:R-:W-:Y:S01]  /*37e0*/  LDS.128 R148, [R2.X4+UR4+0x26f0] ;  /* 0x0026f00402947984 */ /* 0x000fe20008004c00 */
[----:B------:R-:W-:-:S03]  /*37f0*/  LEA R80, R0, UR8, 0x9 ;  /* 0x0000000800507c11 */ /* 0x000fc6000f8e48ff */
[----:B------:R-:W-:Y:S04]  /*3800*/  LDS.128 R136, [R2.X4+UR4+0x4540] ;  /* 0x0045400402887984 */ /* 0x000fe80008004c00 */
[----:B------:R-:W1:Y:S04]  /*3810*/  LDS.128 R4, [R80+0x200] ;  /* 0x0002000050047984 */ /* 0x000e680000000c00 */
[----:B------:R-:W2:Y:S04]  /*3820*/  LDS.128 R108, [R80] ;  /* 0x00000000506c7984 */ /* 0x000ea80000000c00 */
[----:B------:R-:W3:Y:S04]  /*3830*/  LDS.128 R52, [R80+0x400] ;  /* 0x0004000050347984 */ /* 0x000ee80000000c00 */
[----:B------:R-:W4:Y:S04]  /*3840*/  LDS.128 R48, [R80+0x600] ;  /* 0x0006000050307984 */ /* 0x000f280000000c00 */
[----:B------:R-:W-:Y:S04]  /*3850*/  LDS.128 R112, [R80+0x10] ;  /* 0x0000100050707984 */ /* 0x000fe80000000c00 */
[----:B------:R-:W-:Y:S04]  /*3860*/  LDS.128 R172, [R80+0x7d0] ;  /* 0x0007d00050ac7984 */ /* 0x000fe80000000c00 */
[----:B------:R-:W-:Y:S04]  /*3870*/  LDS.128 R168, [R80+0x5d0] ;  /* 0x0005d00050a87984 */ /* 0x000fe80000000c00 */
[----:B------:R-:W-:Y:S04]  /*3880*/  LDS.128 R196, [R2.X4+UR4+0x41d0] ;  /* 0x0041d00402c47984 */ /* 0x000fe80008004c00 */
[----:B------:R-:W-:Y:S04]  /*3890*/  LDS.128 R200, [R2.X4+UR4+0x43d0] ;  /* 0x0043d00402c87984 */ /* 0x000fe80008004c00 */
[----:B------:R-:W-:Y:S01]  /*38a0*/  LDS.128 R204, [R2.X4+UR4+0x45d0] ;  /* 0x0045d00402cc7984 */ /* 0x000fe20008004c00 */
[----:B-1----:R-:W-:-:S03]  /*38b0*/  FFMA R0, R84, R4, R229 ;  /* 0x0000000454007223 */ /* 0x002fc600000000e5 */
[----:B------:R-:W-:Y:S01]  /*38c0*/  LDS.128 R208, [R2.X4+UR4+0x47d0] ;  /* 0x0047d00402d07984 */ /* 0x000fe20008004c00 */
[-C--:B--2---:R-:W-:Y:S01]  /*38d0*/  FFMA R228, R84, R108.reuse, R228 ;  /* 0x0000006c54e47223 */ /* 0x084fe200000000e4 */
[C---:B------:R-:W-:Y:S01]  /*38e0*/  FFMA R79, R85.reuse, R5, R0 ;  /* 0x00000005554f7223 */ /* 0x040fe20000000000 */
[-C--:B------:R-:W-:Y:S01]  /*38f0*/  FFMA R64, R92, R108.reuse, R64 ;  /* 0x0000006c5c407223 */ /* 0x080fe20000000040 */
[----:B------:R-:W-:Y:S01]  /*3900*/  FFMA R60, R88, R108, R60 ;  /* 0x0000006c583c7223 */ /* 0x000fe2000000003c */
[C---:B------:R-:W-:Y:S01]  /*3910*/  FFMA R81, R85.reuse, R109, R228 ;  /* 0x0000006d55517223 */ /* 0x040fe200000000e4 */
[----:B---3--:R-:W-:Y:S01]  /*3920*/  FFMA R230, R84, R52, R230 ;  /* 0x0000003454e67223 */ /* 0x008fe200000000e6 */
[----:B------:R-:W-:Y:S01]  /*3930*/  FFMA R0, R86, R6, R79 ;  /* 0x0000000656007223 */ /* 0x000fe2000000004f */
[----:B------:R-:W-:Y:S01]  /*3940*/  FFMA R102, R68, R52, R102 ;  /* 0x0000003444667223 */ /* 0x000fe20000000066 */
[----:B----4-:R-:W-:Y:S01]  /*3950*/  FFMA R84, R84, R48, R231 ;  /* 0x0000003054547223 */ /* 0x010fe200000000e7 */
[----:B------:R-:W-:Y:S01]  /*3960*/  FFMA R76, R86, R110, R81 ;  /* 0x0000006e564c7223 */ /* 0x000fe20000000051 */
[----:B------:R-:W-:Y:S01]  /*3970*/  FFMA R77, R85, R53, R230 ;  /* 0x00000035554d7223 */ /* 0x000fe200000000e6 */
[----:B------:R-:W-:Y:S01]  /*3980*/  FFMA R107, R87, R7, R0 ;  /* 0x00000007576b7223 */ /* 0x000fe20000000000 */
[----:B------:R-:W-:Y:S01]  /*3990*/  FFMA R85, R85, R49, R84 ;  /* 0x0000003155557223 */ /* 0x000fe20000000054 */
[----:B------:R-:W-:Y:S01]  /*39a0*/  FFMA R121, R87, R111, R76 ;  /* 0x0000006f57797223 */ /* 0x000fe2000000004c */
[C---:B------:R-:W-:Y:S01]  /*39b0*/  FFMA R76, R68.reuse, R48, R103 ;  /* 0x00000030444c7223 */ /* 0x040fe20000000067 */
[C---:B------:R-:W-:Y:S01]  /*39c0*/  FFMA R0, R68.reuse, R4, R101 ;  /* 0x0000000444007223 */ /* 0x040fe20000000065 */
[----:B------:R-:W-:Y:S01]  /*39d0*/  FFMA R68, R68, R108, R100 ;  /* 0x0000006c44447223 */ /* 0x000fe20000000064 */
[C---:B------:R-:W-:Y:S01]  /*39e0*/  FFMA R120, R86.reuse, R54, R77 ;  /* 0x0000003656787223 */ /* 0x040fe2000000004d */
[-C--:B------:R-:W-:Y:S01]  /*39f0*/  FFMA R86, R86, R50.reuse, R85 ;  /* 0x0000003256567223 */ /* 0x080fe20000000055 */
[C---:B------:R-:W-:Y:S01]  /*3a00*/  FFMA R81, R69.reuse, R53, R102 ;  /* 0x0000003545517223 */ /* 0x040fe20000000066 */
[C---:B------:R-:W-:Y:S01]  /*3a10*/  FFMA R83, R69.reuse, R49, R76 ;  /* 0x0000003145537223 */ /* 0x040fe2000000004c */
[C---:B------:R-:W-:Y:S01]  /*3a20*/  FFMA R85, R69.reuse, R5, R0 ;  /* 0x0000000545557223 */ /* 0x040fe20000000000 */
[----:B------:R-:W-:Y:S01]  /*3a30*/  FFMA R69, R69, R109, R68 ;  /* 0x0000006d45457223 */ /* 0x000fe20000000044 */
[----:B------:R-:W1:Y:S01]  /*3a40*/  LDS.128 R76, [R2.X4+UR4+0x2000] ;  /* 0x00200004024c7984 */ /* 0x000e620008004c00 */
[----:B------:R-:W-:Y:S01]  /*3a50*/  FFMA R68, R70, R50, R83 ;  /* 0x0000003246447223 */ /* 0x000fe20000000053 */
[----:B------:R-:W-:Y:S01]  /*3a60*/  FFMA R66, R92, R52, R66 ;  /* 0x000000345c427223 */ /* 0x000fe20000000042 */
[C---:B------:R-:W-:Y:S01]  /*3a70*/  FFMA R0, R70.reuse, R110, R69 ;  /* 0x0000006e46007223 */ /* 0x040fe20000000045 */
[----:B------:R-:W-:Y:S01]  /*3a80*/  FFMA R82, R70, R54, R81 ;  /* 0x0000003646527223 */ /* 0x000fe20000000051 */
[C---:B------:R-:W-:Y:S01]  /*3a90*/  FFMA R81, R71.reuse, R51, R68 ;  /* 0x0000003347517223 */ /* 0x040fe20000000044 */
[C---:B------:R-:W-:Y:S01]  /*3aa0*/  FFMA R68, R92.reuse, R48, R67 ;  /* 0x000000305c447223 */ /* 0x040fe20000000043 */
[----:B------:R-:W-:Y:S01]  /*3ab0*/  FFMA R83, R71, R111, R0 ;  /* 0x0000006f47537223 */ /* 0x000fe20000000000 */
[----:B------:R-:W-:Y:S01]  /*3ac0*/  FFMA R0, R92, R4, R65 ;  /* 0x000000045c007223 */ /* 0x000fe20000000041 */
[----:B------:R-:W-:Y:S01]  /*3ad0*/  FFMA R106, R70, R6, R85 ;  /* 0x00000006466a7223 */ /* 0x000fe20000000055 */
[----:B------:R-:W-:Y:S01]  /*3ae0*/  FFMA R65, R93, R53, R66 ;  /* 0x000000355d417223 */ /* 0x000fe20000000042 */
[----:B------:R-:W-:Y:S01]  /*3af0*/  FFMA R82, R71, R55, R82 ;  /* 0x0000003747527223 */ /* 0x000fe20000000052 */
[----:B------:R-:W-:Y:S01]  /*3b00*/  FFMA R85, R93, R5, R0 ;  /* 0x000000055d557223 */ /* 0x000fe20000000000 */
[----:B------:R-:W-:Y:S01]  /*3b10*/  FFMA R106, R71, R7, R106 ;  /* 0x00000007476a7223 */ /* 0x000fe2000000006a */
[C---:B------:R-:W-:Y:S01]  /*3b20*/  FFMA R67, R93.reuse, R49, R68 ;  /* 0x000000315d437223 */ /* 0x040fe20000000044 */
[----:B------:R-:W-:Y:S01]  /*3b30*/  FFMA R0, R94, R54, R65 ;  /* 0x000000365e007223 */ /* 0x000fe20000000041 */
[----:B------:R-:W2:Y:S01]  /*3b40*/  LDS.128 R68, [R2.X4+UR4+0x2200] ;  /* 0x0022000402447984 */ /* 0x000ea20008004c00 */
[----:B------:R-:W-:Y:S01]  /*3b50*/  FFMA R93, R93, R109, R64 ;  /* 0x0000006d5d5d7223 */ /* 0x000fe20000000040 */
[C---:B------:R-:W-:Y:S01]  /*3b60*/  FFMA R62, R88.reuse, R52, R62 ;  /* 0x00000034583e7223 */ /* 0x040fe2000000003e */
[----:B------:R-:W-:Y:S01]  /*3b70*/  FFMA R99, R95, R55, R0 ;  /* 0x000000375f637223 */ /* 0x000fe20000000000 */
[C---:B------:R-:W-:Y:S01]  /*3b80*/  FFMA R64, R88.reuse, R48, R63 ;  /* 0x0000003058407223 */ /* 0x040fe2000000003f */
[----:B------:R-:W-:Y:S01]  /*3b90*/  FFMA R0, R88, R4, R61 ;  /* 0x0000000458007223 */ /* 0x000fe2000000003d */
[C---:B------:R-:W-:Y:S01]  /*3ba0*/  FFMA R98, R94.reuse, R50, R67 ;  /* 0x000000325e627223 */ /* 0x040fe20000000043 */
[C---:B------:R-:W-:Y:S01]  /*3bb0*/  FFMA R104, R94.reuse, R110, R93 ;  /* 0x0000006e5e687223 */ /* 0x040fe2000000005d */
[----:B------:R-:W-:Y:S01]  /*3bc0*/  FFMA R94, R94, R6, R85 ;  /* 0x000000065e5e7223 */ /* 0x000fe20000000055 */
[C---:B------:R-:W-:Y:S01]  /*3bd0*/  FFMA R65, R89.reuse, R53, R62 ;  /* 0x0000003559417223 */ /* 0x040fe2000000003e */
[C---:B------:R-:W-:Y:S01]  /*3be0*/  FFMA R67, R89.reuse, R49, R64 ;  /* 0x0000003159437223 */ /* 0x040fe20000000040 */
[C---:B------:R-:W-:Y:S01]  /*3bf0*/  FFMA R85, R89.reuse, R5, R0 ;  /* 0x0000000559557223 */ /* 0x040fe20000000000 */
[----:B------:R-:W-:Y:S01]  /*3c00*/  FFMA R89, R89, R109, R60 ;  /* 0x0000006d59597223 */ /* 0x000fe2000000003c */
[C---:B------:R-:W-:Y:S01]  /*3c10*/  FFMA R0, R90.reuse, R54, R65 ;  /* 0x000000365a007223 */ /* 0x040fe20000000041 */
[----:B------:R-:W3:Y:S01]  /*3c20*/  LDS.128 R60, [R2.X4+UR4+0x2400] ;  /* 0x00240004023c7984 */ /* 0x000ee20008004c00 */
[C---:B------:R-:W-:Y:S01]  /*3c30*/  FFMA R98, R95.reuse, R51, R98 ;  /* 0x000000335f627223 */ /* 0x040fe20000000062 */
[C---:B------:R-:W-:Y:S01]  /*3c40*/  FFMA R104, R95.reuse, R111, R104 ;  /* 0x0000006f5f687223 */ /* 0x040fe20000000068 */
[----:B------:R-:W-:Y:S01]  /*3c50*/  FFMA R105, R95, R7, R94 ;  /* 0x000000075f697223 */ /* 0x000fe2000000005e */
[----:B------:R-:W4:Y:S01]  /*3c60*/  LDS.128 R100, [R2.X4+UR4+0x2600] ;  /* 0x0026000402647984 */ /* 0x000f220008004c00 */
[-C--:B------:R-:W-:Y:S01]  /*3c70*/  FFMA R95, R91, R55.reuse, R0 ;  /* 0x000000375b5f7223 */ /* 0x080fe20000000000 */
[C---:B------:R-:W-:Y:S01]  /*3c80*/  FFMA R94, R90.reuse, R50, R67 ;  /* 0x000000325a5e7223 */ /* 0x040fe20000000043 */
[C---:B------:R-:W-:Y:S01]  /*3c90*/  FFMA R96, R90.reuse, R110, R89 ;  /* 0x0000006e5a607223 */ /* 0x040fe20000000059 */
[----:B------:R-:W-:Y:S01]  /*3ca0*/  FFMA R90, R90, R6, R85 ;  /* 0x000000065a5a7223 */ /* 0x000fe20000000055 */
[----:B------:R-:W-:Y:S01]  /*3cb0*/  FFMA R120, R87, R55, R120 ;  /* 0x0000003757787223 */ /* 0x000fe20000000078 */
[C---:B-1----:R-:W-:Y:S01]  /*3cc0*/  FFMA R58, R76.reuse, R52, R58 ;  /* 0x000000344c3a7223 */ /* 0x042fe2000000003a */
        /* <DEDUP_REMOVED lines=8> */
[C---:B------:R-:W-:Y:S01]  /*3d50*/  FFMA R90, R78.reuse, R50, R59 ;  /* 0x000000324e5a7223 */ /* 0x040fe2000000003b */
[C---:B------:R-:W-:Y:S01]  /*3d60*/  FFMA R0, R78.reuse, R54, R57 ;  /* 0x000000364e007223 */ /* 0x040fe20000000039 */
[C---:B------:R-:W-:Y:S01]  /*3d70*/  FFMA R92, R78.reuse, R110, R77 ;  /* 0x0000006e4e5c7223 */ /* 0x040fe2000000004d */
[----:B------:R-:W-:Y:S01]  /*3d80*/  FFMA R78, R78, R6, R65 ;  /* 0x000000064e4e7223 */ /* 0x000fe20000000041 */
[C---:B------:R-:W-:Y:S01]  /*3d90*/  FFMA R94, R91.reuse, R51, R94 ;  /* 0x000000335b5e7223 */ /* 0x040fe2000000005e */
[----:B------:R-:W1:Y:S01]  /*3da0*/  LDS.128 R64, [R2.X4+UR4+0x4000] ;  /* 0x0040000402407984 */ /* 0x000e620008004c00 */
[----:B------:R-:W-:Y:S01]  /*3db0*/  FFMA R96, R91, R111, R96 ;  /* 0x0000006f5b607223 */ /* 0x000fe20000000060 */
[C---:B--2---:R-:W-:Y:S01]  /*3dc0*/  FFMA R46, R68.reuse, R52, R46 ;  /* 0x00000034442e7223 */ /* 0x044fe2000000002e */
[----:B------:R-:W-:Y:S01]  /*3dd0*/  FFMA R91, R79, R55, R0 ;  /* 0x000000374f5b7223 */ /* 0x000fe20000000000 */
[C---:B------:R-:W-:Y:S01]  /*3de0*/  FFMA R0, R68.reuse, R4, R45 ;  /* 0x0000000444007223 */ /* 0x040fe2000000002d */
[----:B------:R-:W-:Y:S01]  /*3df0*/  FFMA R56, R68, R48, R47 ;  /* 0x0000003044387223 */ /* 0x000fe2000000002f */
[----:B------:R-:W-:Y:S01]  /*3e00*/  FFMA R45, R69, R53, R46 ;  /* 0x00000035452d7223 */ /* 0x000fe2000000002e */
[----:B------:R-:W-:Y:S01]  /*3e10*/  FFMA R90, R79, R51, R90 ;  /* 0x000000334f5a7223 */ /* 0x000fe2000000005a */
[----:B------:R-:W-:Y:S01]  /*3e20*/  FFMA R57, R69, R5, R0 ;  /* 0x0000000545397223 */ /* 0x000fe20000000000 */
[C---:B------:R-:W-:Y:S01]  /*3e30*/  FFMA R92, R79.reuse, R111, R92 ;  /* 0x0000006f4f5c7223 */ /* 0x040fe2000000005c */
[----:B------:R-:W-:Y:S01]  /*3e40*/  FFMA R0, R70, R54, R45 ;  /* 0x0000003646007223 */ /* 0x000fe2000000002d */
[----:B------:R-:W-:Y:S01]  /*3e50*/  FFMA R93, R79, R7, R78 ;  /* 0x000000074f5d7223 */ /* 0x000fe2000000004e */
[----:B------:R-:W-:Y:S01]  /*3e60*/  FFMA R44, R68, R108, R44 ;  /* 0x0000006c442c7223 */ /* 0x000fe2000000002c */
[----:B------:R-:W2:Y:S01]  /*3e70*/  LDS.128 R76, [R2.X4+UR4+0x4200] ;  /* 0x00420004024c7984 */ /* 0x000ea20008004c00 */
[----:B------:R-:W-:Y:S01]  /*3e80*/  FFMA R85, R71, R55, R0 ;  /* 0x0000003747557223 */ /* 0x000fe20000000000 */
[C---:B------:R-:W-:Y:S01]  /*3e90*/  FFMA R47, R69.reuse, R49, R56 ;  /* 0x00000031452f7223 */ /* 0x040fe20000000038 */
[C---:B---3--:R-:W-:Y:S01]  /*3ea0*/  FFMA R42, R60.reuse, R52, R42 ;  /* 0x000000343c2a7223 */ /* 0x048fe2000000002a */
[C---:B------:R-:W-:Y:S01]  /*3eb0*/  FFMA R0, R60.reuse, R4, R41 ;  /* 0x000000043c007223 */ /* 0x040fe20000000029 */
        /* <DEDUP_REMOVED lines=13> */
[C---:B----4-:R-:W-:Y:S01]  /*3f90*/  FFMA R38, R100.reuse, R52, R38 ;  /* 0x0000003464267223 */ /* 0x050fe20000000026 */
[C---:B------:R-:W-:Y:S01]  /*3fa0*/  FFMA R40, R100.reuse, R48, R39 ;  /* 0x0000003064287223 */ /* 0x040fe20000000027 */
[C---:B------:R-:W-:Y:S01]  /*3fb0*/  FFMA R0, R100.reuse, R4, R37 ;  /* 0x0000000464007223 */ /* 0x040fe20000000025 */
[C---:B------:R-:W-:Y:S01]  /*3fc0*/  FFMA R84, R71.reuse, R51, R84 ;  /* 0x0000003347547223 */ /* 0x040fe20000000054 */
[C---:B------:R-:W-:Y:S01]  /*3fd0*/  FFMA R86, R71.reuse, R111, R86 ;  /* 0x0000006f47567223 */ /* 0x040fe20000000056 */
[----:B------:R-:W-:Y:S01]  /*3fe0*/  FFMA R89, R71, R7, R70 ;  /* 0x0000000747597223 */ /* 0x000fe20000000046 */
[----:B------:R-:W-:Y:S01]  /*3ff0*/  FFMA R36, R100, R108, R36 ;  /* 0x0000006c64247223 */ /* 0x000fe20000000024 */
[----:B------:R-:W3:Y:S01]  /*4000*/  LDS.128 R68, [R2.X4+UR4+0x4400] ;  /* 0x0044000402447984 */ /* 0x000ee20008004c00 */
[C---:B------:R-:W-:Y:S01]  /*4010*/  FFMA R37, R101.reuse, R53, R38 ;  /* 0x0000003565257223 */ /* 0x040fe20000000026 */
[C---:B------:R-:W-:Y:S01]  /*4020*/  FFMA R39, R101.reuse, R49, R40 ;  /* 0x0000003165277223 */ /* 0x040fe20000000028 */
[C---:B------:R-:W-:Y:S01]  /*4030*/  FFMA R41, R101.reuse, R5, R0 ;  /* 0x0000000565297223 */ /* 0x040fe20000000000 */
[----:B------:R-:W-:Y:S01]  /*4040*/  FFMA R101, R101, R109, R36 ;  /* 0x0000006d65657223 */ /* 0x000fe20000000024 */
[C---:B------:R-:W-:Y:S01]  /*4050*/  FFMA R56, R62.reuse, R50, R43 ;  /* 0x000000323e387223 */ /* 0x040fe2000000002b */
        /* <DEDUP_REMOVED lines=8> */
[----:B------:R-:W-:Y:S01]  /*40e0*/  FFMA R63, R103, R111, R0 ;  /* 0x0000006f673f7223 */ /* 0x000fe20000000000 */
[C---:B-1----:R-:W-:Y:S01]  /*40f0*/  FFMA R30, R64.reuse, R52, R30 ;  /* 0x00000034401e7223 */ /* 0x042fe2000000001e */
[C---:B------:R-:W-:Y:S01]  /*4100*/  FFMA R36, R64.reuse, R48, R31 ;  /* 0x0000003040247223 */ /* 0x040fe2000000001f */
[C---:B------:R-:W-:Y:S01]  /*4110*/  FFMA R0, R64.reuse, R4, R29 ;  /* 0x0000000440007223 */ /* 0x040fe2000000001d */
[----:B------:R-:W-:Y:S01]  /*4120*/  FFMA R28, R64, R108, R28 ;  /* 0x0000006c401c7223 */ /* 0x000fe2000000001c */
[C---:B------:R-:W-:Y:S01]  /*4130*/  FFMA R62, R102.reuse, R54, R37 ;  /* 0x00000036663e7223 */ /* 0x040fe20000000025 */
[----:B------:R-:W-:Y:S01]  /*4140*/  FFMA R88, R102, R6, R41 ;  /* 0x0000000666587223 */ /* 0x000fe20000000029 */
[C---:B------:R-:W-:Y:S01]  /*4150*/  FFMA R37, R65.reuse, R53, R30 ;  /* 0x0000003541257223 */ /* 0x040fe2000000001e */
[C---:B------:R-:W-:Y:S01]  /*4160*/  FFMA R39, R65.reuse, R49, R36 ;  /* 0x0000003141277223 */ /* 0x040fe20000000024 */
[C---:B------:R-:W-:Y:S01]  /*4170*/  FFMA R41, R65.reuse, R5, R0 ;  /* 0x0000000541297223 */ /* 0x040fe20000000000 */
[----:B------:R-:W-:Y:S01]  /*4180*/  FFMA R65, R65, R109, R28 ;  /* 0x0000006d41417223 */ /* 0x000fe2000000001c */
[----:B--2---:R-:W-:Y:S01]  /*4190*/  FFMA R34, R76, R52, R34 ;  /* 0x000000344c227223 */ /* 0x004fe20000000022 */
[----:B------:R-:W1:Y:S01]  /*41a0*/  LDS.128 R28, [R2.X4+UR4+0x4600] ;  /* 0x00460004021c7984 */ /* 0x000e620008004c00 */
[C---:B------:R-:W-:Y:S01]  /*41b0*/  FFMA R36, R66.reuse, R50, R39 ;  /* 0x0000003242247223 */ /* 0x040fe20000000027 */
[----:B------:R-:W-:Y:S01]  /*41c0*/  FFMA R0, R66, R110, R65 ;  /* 0x0000006e42007223 */ /* 0x000fe20000000041 */
[----:B------:R-:W-:Y:S01]  /*41d0*/  FFMA R32, R76, R108, R32 ;  /* 0x0000006c4c207223 */ /* 0x000fe20000000020 */
[----:B------:R-:W-:Y:S01]  /*41e0*/  FFMA R46, R66, R54, R37 ;  /* 0x00000036422e7223 */ /* 0x000fe20000000025 */
[C---:B------:R-:W-:Y:S01]  /*41f0*/  FFMA R45, R67.reuse, R51, R36 ;  /* 0x00000033432d7223 */ /* 0x040fe20000000024 */
[----:B------:R-:W-:Y:S01]  /*4200*/  FFMA R47, R67, R111, R0 ;  /* 0x0000006f432f7223 */ /* 0x000fe20000000000 */
[C---:B------:R-:W-:Y:S01]  /*4210*/  FFMA R36, R76.reuse, R48, R35 ;  /* 0x000000304c247223 */ /* 0x040fe20000000023 */
[----:B------:R-:W-:Y:S01]  /*4220*/  FFMA R0, R76, R4, R33 ;  /* 0x000000044c007223 */ /* 0x000fe20000000021 */
[----:B------:R-:W-:Y:S01]  /*4230*/  FFMA R60, R66, R6, R41 ;  /* 0x00000006423c7223 */ /* 0x000fe20000000029 */
[C---:B------:R-:W-:Y:S01]  /*4240*/  FFMA R33, R77.reuse, R53, R34 ;  /* 0x000000354d217223 */ /* 0x040fe20000000022 */
[C---:B------:R-:W-:Y:S01]  /*4250*/  FFMA R35, R77.reuse, R49, R36 ;  /* 0x000000314d237223 */ /* 0x040fe20000000024 */
[C---:B------:R-:W-:Y:S01]  /*4260*/  FFMA R37, R77.reuse, R5, R0 ;  /* 0x000000054d257223 */ /* 0x040fe20000000000 */
[----:B------:R-:W-:Y:S01]  /*4270*/  FFMA R77, R77, R109, R32 ;  /* 0x0000006d4d4d7223 */ /* 0x000fe20000000020 */
[C---:B------:R-:W-:Y:S01]  /*4280*/  FFMA R46, R67.reuse, R55, R46 ;  /* 0x00000037432e7223 */ /* 0x040fe2000000002e */
[----:B------:R-:W-:Y:S01]  /*4290*/  FFMA R60, R67, R7, R60 ;  /* 0x00000007433c7223 */ /* 0x000fe2000000003c */
[C---:B------:R-:W-:Y:S01]  /*42a0*/  FFMA R32, R78.reuse, R50, R35 ;  /* 0x000000324e207223 */ /* 0x040fe20000000023 */
[----:B------:R-:W2:Y:S01]  /*42b0*/  LDS.128 R64, [R2.X4+UR4+0x6000] ;  /* 0x0060000402407984 */ /* 0x000ea20008004c00 */
[----:B------:R-:W-:Y:S01]  /*42c0*/  FFMA R0, R78, R110, R77 ;  /* 0x0000006e4e007223 */ /* 0x000fe2000000004d */
[C---:B---3--:R-:W-:Y:S01]  /*42d0*/  FFMA R22, R68.reuse, R52, R22 ;  /* 0x0000003444167223 */ /* 0x048fe20000000016 */
[C---:B------:R-:W-:Y:S01]  /*42e0*/  FFMA R41, R79.reuse, R51, R32 ;  /* 0x000000334f297223 */ /* 0x040fe20000000020 */
[C---:B------:R-:W-:Y:S01]  /*42f0*/  FFMA R32, R68.reuse, R48, R23 ;  /* 0x0000003044207223 */ /* 0x040fe20000000017 */
[----:B------:R-:W-:Y:S01]  /*4300*/  FFMA R43, R79, R111, R0 ;  /* 0x0000006f4f2b7223 */ /* 0x000fe20000000000 */
        /* <DEDUP_REMOVED lines=13> */
[C---:B------:R-:W-:Y:S01]  /*43e0*/  FFMA R34, R70.reuse, R54, R35 ;  /* 0x0000003646227223 */ /* 0x040fe20000000023 */
[----:B------:R-:W-:Y:S01]  /*43f0*/  LDS.128 R100, [R2.X4+UR4+0x10] ;  /* 0x0000100402647984 */ /* 0x000fe20008004c00 */
        /* <DEDUP_REMOVED lines=13> */
[----:B------:R-:W-:Y:S01]  /*44d0*/  FFMA R30, R30, R6, R29 ;  /* 0x000000061e1e7223 */ /* 0x000fe2000000001d */
[-C--:B------:R-:W-:Y:S01]  /*44e0*/  FFMA R18, R116, R52.reuse, R18 ;  /* 0x0000003474127223 */ /* 0x080fe20000000012 */
[C---:B------:R-:W-:Y:S01]  /*44f0*/  FFMA R28, R31.reuse, R55, R28 ;  /* 0x000000371f1c7223 */ /* 0x040fe2000000001c */
[C---:B------:R-:W-:Y:S01]  /*4500*/  FFMA R29, R31.reuse, R51, R24 ;  /* 0x000000331f1d7223 */ /* 0x040fe20000000018 */
[C---:B------:R-:W-:Y:S01]  /*4510*/  FFMA R30, R31.reuse, R7, R30 ;  /* 0x000000071f1e7223 */ /* 0x040fe2000000001e */
[----:B------:R-:W-:Y:S01]  /*4520*/  FFMA R31, R31, R111, R0 ;  /* 0x0000006f1f1f7223 */ /* 0x000fe20000000000 */
[C---:B--2---:R-:W-:Y:S01]  /*4530*/  FFMA R10, R64.reuse, R52, R10 ;  /* 0x00000034400a7223 */ /* 0x044fe2000000000a */
        /* <DEDUP_REMOVED lines=10> */
[----:B------:R-:W1:Y:S01]  /*45e0*/  LDS.128 R8, [R2.X4+UR4+0x6600] ;  /* 0x0066000402087984 */ /* 0x000e620008004c00 */
[C---:B------:R-:W-:Y:S01]  /*45f0*/  FFMA R27, R67.reuse, R55, R0 ;  /* 0x00000037431b7223 */ /* 0x040fe20000000000 */
[----:B------:R-:W-:Y:S01]  /*4600*/  FFMA R66, R66, R6, R65 ;  /* 0x0000000642427223 */ /* 0x000fe20000000041 */
[----:B------:R-:W-:Y:S01]  /*4610*/  FFMA R36, R67, R51, R36 ;  /* 0x0000003343247223 */ /* 0x000fe20000000024 */
[C---:B---3--:R-:W-:Y:S01]  /*4620*/  FFMA R12, R20.reuse, R108, R12 ;  /* 0x0000006c140c7223 */ /* 0x048fe2000000000c */
        /* <DEDUP_REMOVED lines=10> */
[----:B------:R-:W2:Y:S01]  /*46d0*/  LDS.128 R12, [R80+0x210] ;  /* 0x00021000500c7984 */ /* 0x000ea20000000c00 */
        /* <DEDUP_REMOVED lines=8> */
[----:B------:R-:W3:Y:S01]  /*4760*/  LDS.128 R64, [R80+0x410] ;  /* 0x0004100050407984 */ /* 0x000ee20000000c00 */
[----:B------:R-:W-:Y:S01]  /*4770*/  FFMA R19, R116, R108, R16 ;  /* 0x0000006c74137223 */ /* 0x000fe20000000010 */
[----:B------:R-:W-:Y:S01]  /*4780*/  FFMA R116, R117, R53, R18 ;  /* 0x0000003575747223 */ /* 0x000fe20000000012 */
[C---:B------:R-:W-:Y:S01]  /*4790*/  FFMA R0, R23.reuse, R55, R0 ;  /* 0x0000003717007223 */ /* 0x040fe20000000000 */
[----:B------:R-:W4:Y:S01]  /*47a0*/  LDS.128 R68, [R80+0x610] ;  /* 0x0006100050447984 */ /* 0x000f220000000c00 */
[C---:B------:R-:W-:Y:S01]  /*47b0*/  FFMA R24, R23.reuse, R51, R24 ;  /* 0x0000003317187223 */ /* 0x040fe20000000018 */
[C---:B------:R-:W-:Y:S01]  /*47c0*/  FFMA R25, R23.reuse, R7, R25 ;  /* 0x0000000717197223 */ /* 0x040fe20000000019 */
[----:B------:R-:W-:Y:S01]  /*47d0*/  FFMA R26, R23, R111, R26 ;  /* 0x0000006f171a7223 */ /* 0x000fe2000000001a */
[C---:B------:R-:W-:Y:S01]  /*47e0*/  FFMA R16, R117.reuse, R49, R20 ;  /* 0x0000003175107223 */ /* 0x040fe20000000014 */
[C---:B------:R-:W-:Y:S01]  /*47f0*/  FFMA R18, R117.reuse, R5, R21 ;  /* 0x0000000575127223 */ /* 0x040fe20000000015 */
[----:B------:R-:W-:Y:S01]  /*4800*/  FFMA R17, R117, R109, R19 ;  /* 0x0000006d75117223 */ /* 0x000fe20000000013 */
[----:B------:R-:W5:Y:S01]  /*4810*/  LDS.128 R20, [R2.X4+UR4+0x210] ;  /* 0x0002100402147984 */ /* 0x000f620008004c00 */
[C---:B------:R-:W-:Y:S01]  /*4820*/  FFMA R117, R118.reuse, R50, R16 ;  /* 0x0000003276757223 */ /* 0x040fe20000000010 */
[C---:B------:R-:W-:Y:S01]  /*4830*/  FFMA R116, R118.reuse, R54, R116 ;  /* 0x0000003676747223 */ /* 0x040fe20000000074 */
[C---:B------:R-:W-:Y:S01]  /*4840*/  FFMA R16, R118.reuse, R6, R18 ;  /* 0x0000000676107223 */ /* 0x040fe20000000012 */
[----:B------:R-:W-:Y:S01]  /*4850*/  FFMA R17, R118, R110, R17 ;  /* 0x0000006e76117223 */ /* 0x000fe20000000011 */
[C---:B-1----:R-:W-:Y:S01]  /*4860*/  FFMA R4, R8.reuse, R4, R73 ;  /* 0x0000000408047223 */ /* 0x042fe20000000049 */
[C---:B------:R-:W-:Y:S01]  /*4870*/  FFMA R116, R119.reuse, R55, R116 ;  /* 0x0000003777747223 */ /* 0x040fe20000000074 */
[C---:B------:R-:W-:Y:S01]  /*4880*/  FFMA R117, R119.reuse, R51, R117 ;  /* 0x0000003377757223 */ /* 0x040fe20000000075 */
[C---:B------:R-:W-:Y:S01]  /*4890*/  FFMA R118, R119.reuse, R7, R16 ;  /* 0x0000000777767223 */ /* 0x040fe20000000010 */
[C---:B------:R-:W-:Y:S01]  /*48a0*/  FFMA R52, R8.reuse, R52, R74 ;  /* 0x0000003408347223 */ /* 0x040fe2000000004a */
[C---:B------:R-:W-:Y:S01]  /*48b0*/  FFMA R48, R8.reuse, R48, R75 ;  /* 0x0000003008307223 */ /* 0x040fe2000000004b */
[----:B------:R-:W-:Y:S01]  /*48c0*/  FFMA R119, R119, R111, R17 ;  /* 0x0000006f77777223 */ /* 0x000fe20000000011 */
[----:B------:R-:W-:Y:S01]  /*48d0*/  FFMA R8, R8, R108, R72 ;  /* 0x0000006c08087223 */ /* 0x000fe20000000048 */
[C---:B------:R-:W-:Y:S01]  /*48e0*/  FFMA R5, R9.reuse, R5, R4 ;  /* 0x0000000509057223 */ /* 0x040fe20000000004 */
[----:B------:R-:W1:Y:S01]  /*48f0*/  LDS.128 R16, [R2.X4+UR4+0x410] ;  /* 0x0004100402107984 */ /* 0x000e620008004c00 */
        /* <DEDUP_REMOVED lines=8> */
[C---:B--2---:R-:W-:Y:S01]  /*4980*/  FFMA R6, R100.reuse, R12, R107 ;  /* 0x0000000c64067223 */ /* 0x044fe2000000006b */
[C---:B------:R-:W-:Y:S01]  /*4990*/  FFMA R4, R100.reuse, R112, R121 ;  /* 0x0000007064047223 */ /* 0x040fe20000000079 */
[C---:B------:R-:W-:Y:S01]  /*49a0*/  FFMA R108, R11.reuse, R55, R108 ;  /* 0x000000370b6c7223 */ /* 0x040fe2000000006c */
[C---:B------:R-:W-:Y:S01]  /*49b0*/  FFMA R109, R11.reuse, R51, R50 ;  /* 0x000000330b6d7223 */ /* 0x040fe20000000032 */
[----:B------:R-:W-:Y:S01]  /*49c0*/  FFMA R111, R11, R111, R10 ;  /* 0x0000006f0b6f7223 */ /* 0x000fe2000000000a */
[----:B------:R-:W-:Y:S01]  /*49d0*/  FFMA R44, R79, R7, R44 ;  /* 0x000000074f2c7223 */ /* 0x000fe2000000002c */
[C---:B------:R-:W-:Y:S01]  /*49e0*/  FFMA R11, R101.reuse, R13, R6 ;  /* 0x0000000d650b7223 */ /* 0x040fe20000000006 */
[C---:B------:R-:W-:Y:S01]  /*49f0*/  FFMA R33, R101.reuse, R113, R4 ;  /* 0x0000007165217223 */ /* 0x040fe20000000004 */
[----:B---3--:R-:W-:Y:S01]  /*4a00*/  FFMA R120, R100, R64, R120 ;  /* 0x0000004064787223 */ /* 0x008fe20000000078 */
[----:B------:R-:W2:Y:S01]  /*4a10*/  LDS.128 R4, [R2.X4+UR4+0x610] ;  /* 0x0006100402047984 */ /* 0x000ea20008004c00 */
[----:B------:R-:W-:Y:S01]  /*4a20*/  FFMA R8, R102, R14, R11 ;  /* 0x0000000e66087223 */ /* 0x000fe2000000000b */
[----:B----4-:R-:W-:Y:S01]  /*4a30*/  FFMA R100, R100, R68, R87 ;  /* 0x0000004464647223 */ /* 0x010fe20000000057 */
[----:B------:R-:W-:Y:S01]  /*4a40*/  FFMA R9, R101, R65, R120 ;  /* 0x0000004165097223 */ /* 0x000fe20000000078 */
[C---:B------:R-:W-:Y:S01]  /*4a50*/  FFMA R10, R102.reuse, R114, R33 ;  /* 0x00000072660a7223 */ /* 0x040fe20000000021 */
[----:B------:R-:W-:Y:S01]  /*4a60*/  FFMA R87, R103, R15, R8 ;  /* 0x0000000f67577223 */ /* 0x000fe20000000008 */
[----:B------:R-:W-:Y:S01]  /*4a70*/  FFMA R101, R101, R69, R100 ;  /* 0x0000004565657223 */ /* 0x000fe20000000064 */
[----:B------:R-:W-:Y:S01]  /*4a80*/  FFMA R48, R102, R66, R9 ;  /* 0x0000004266307223 */ /* 0x000fe20000000009 */
[C---:B-----5:R-:W-:Y:S01]  /*4a90*/  FFMA R82, R20.reuse, R64, R82 ;  /* 0x0000004014527223 */ /* 0x060fe20000000052 */
[C---:B------:R-:W-:Y:S01]  /*4aa0*/  FFMA R8, R20.reuse, R68, R81 ;  /* 0x0000004414087223 */ /* 0x040fe20000000051 */
        /* <DEDUP_REMOVED lines=8> */
[C---:B------:R-:W-:Y:S01]  /*4b30*/  FFMA R101, R103.reuse, R67, R48 ;  /* 0x0000004367657223 */ /* 0x040fe20000000030 */
[----:B------:R-:W3:Y:S01]  /*4b40*/  LDS.128 R8, [R2.X4+UR4+0x2010] ;  /* 0x0020100402087984 */ /* 0x000ee20008004c00 */
[-C--:B------:R-:W-:Y:S01]  /*4b50*/  FFMA R103, R103, R71.reuse, R32 ;  /* 0x0000004767677223 */ /* 0x080fe20000000020 */
[C---:B------:R-:W-:Y:S01]  /*4b60*/  FFMA R32, R22.reuse, R66, R33 ;  /* 0x0000004216207223 */ /* 0x040fe20000000021 */
[C---:B------:R-:W-:Y:S01]  /*4b70*/  FFMA R20, R22.reuse, R70, R49 ;  /* 0x0000004616147223 */ /* 0x040fe20000000031 */
        /* <DEDUP_REMOVED lines=8> */
[----:B------:R-:W-:Y:S01]  /*4c00*/  FFMA R42, R79, R55, R42 ;  /* 0x000000374f2a7223 */ /* 0x000fe2000000002a */
[C---:B------:R-:W-:Y:S01]  /*4c10*/  FFMA R79, R23.reuse, R67, R32 ;  /* 0x00000043174f7223 */ /* 0x040fe20000000020 */
[----:B------:R-:W-:Y:S01]  /*4c20*/  FFMA R82, R23, R115, R82 ;  /* 0x0000007317527223 */ /* 0x000fe20000000052 */
[C---:B------:R-:W-:Y:S01]  /*4c30*/  FFMA R33, R17.reuse, R65, R22 ;  /* 0x0000004111217223 */ /* 0x040fe20000000016 */
[C---:B------:R-:W-:Y:S01]  /*4c40*/  FFMA R49, R17.reuse, R69, R98 ;  /* 0x0000004511317223 */ /* 0x040fe20000000062 */
[C---:B------:R-:W-:Y:S01]  /*4c50*/  FFMA R51, R17.reuse, R13, R20 ;  /* 0x0000000d11337223 */ /* 0x040fe20000000014 */
[----:B------:R-:W-:Y:S01]  /*4c60*/  FFMA R17, R17, R113, R104 ;  /* 0x0000007111117223 */ /* 0x000fe20000000068 */
[----:B------:R-:W1:Y:S01]  /*4c70*/  LDS.128 R20, [R2.X4+UR4+0x2210] ;  /* 0x0022100402147984 */ /* 0x000e620008004c00 */
[C---:B------:R-:W-:Y:S01]  /*4c80*/  FFMA R32, R18.reuse, R66, R33 ;  /* 0x0000004212207223 */ /* 0x040fe20000000021 */
[C---:B------:R-:W-:Y:S01]  /*4c90*/  FFMA R76, R18.reuse, R70, R49 ;  /* 0x00000046124c7223 */ /* 0x040fe20000000031 */
[C---:B------:R-:W-:Y:S01]  /*4ca0*/  FFMA R16, R18.reuse, R114, R17 ;  /* 0x0000007212107223 */ /* 0x040fe20000000011 */
[----:B------:R-:W-:Y:S01]  /*4cb0*/  FFMA R78, R18, R14, R51 ;  /* 0x0000000e124e7223 */ /* 0x000fe20000000033 */
[C---:B--2---:R-:W-:Y:S01]  /*4cc0*/  FFMA R18, R4.reuse, R64, R95 ;  /* 0x0000004004127223 */ /* 0x044fe2000000005f */
        /* <DEDUP_REMOVED lines=10> */
[----:B------:R-:W2:Y:S01]  /*4d70*/  LDS.128 R16, [R2.X4+UR4+0x2410] ;  /* 0x0024100402107984 */ /* 0x000ea20008004c00 */
[----:B------:R-:W-:Y:S01]  /*4d80*/  FFMA R5, R5, R113, R96 ;  /* 0x0000007105057223 */ /* 0x000fe20000000060 */
[C---:B------:R-:W-:Y:S01]  /*4d90*/  FFMA R32, R6.reuse, R66, R33 ;  /* 0x0000004206207223 */ /* 0x040fe20000000021 */
[C---:B------:R-:W-:Y:S01]  /*4da0*/  FFMA R48, R6.reuse, R70, R49 ;  /* 0x0000004606307223 */ /* 0x040fe20000000031 */
[C---:B------:R-:W-:Y:S01]  /*4db0*/  FFMA R74, R6.reuse, R14, R51 ;  /* 0x0000000e064a7223 */ /* 0x040fe20000000033 */
[----:B------:R-:W-:Y:S01]  /*4dc0*/  FFMA R4, R6, R114, R5 ;  /* 0x0000007206047223 */ /* 0x000fe20000000005 */
[C---:B---3--:R-:W-:Y:S01]  /*4dd0*/  FFMA R6, R8.reuse, R64, R91 ;  /* 0x0000004008067223 */ /* 0x048fe2000000005b */
[C---:B------:R-:W-:Y:S01]  /*4de0*/  FFMA R90, R8.reuse, R68, R90 ;  /* 0x00000044085a7223 */ /* 0x040fe2000000005a */
[C---:B------:R-:W-:Y:S01]  /*4df0*/  FFMA R92, R8.reuse, R112, R92 ;  /* 0x00000070085c7223 */ /* 0x040fe2000000005c */
[----:B------:R-:W-:Y:S01]  /*4e00*/  FFMA R73, R7, R115, R4 ;  /* 0x0000007307497223 */ /* 0x000fe20000000004 */
[----:B------:R-:W-:Y:S01]  /*4e10*/  FFMA R4, R8, R12, R93 ;  /* 0x0000000c08047223 */ /* 0x000fe2000000005d */
[C---:B------:R-:W-:Y:S01]  /*4e20*/  FFMA R49, R9.reuse, R65, R6 ;  /* 0x0000004109317223 */ /* 0x040fe20000000006 */
[----:B------:R-:W-:Y:S01]  /*4e30*/  FFMA R51, R9, R69, R90 ;  /* 0x0000004509337223 */ /* 0x000fe2000000005a */
[----:B------:R-:W-:Y:S01]  /*4e40*/  FFMA R32, R7, R67, R32 ;  /* 0x0000004307207223 */ /* 0x000fe20000000020 */
[C---:B------:R-:W-:Y:S01]  /*4e50*/  FFMA R53, R9.reuse, R13, R4 ;  /* 0x0000000d09357223 */ /* 0x040fe20000000004 */
[----:B------:R-:W-:Y:S01]  /*4e60*/  FFMA R9, R9, R113, R92 ;  /* 0x0000007109097223 */ /* 0x000fe2000000005c */
        /* <DEDUP_REMOVED lines=20> */
[----:B------:R-:W1:Y:S01]  /*4fb0*/  LDS.128 R8, [R2.X4+UR4+0x4010] ;  /* 0x0040100402087984 */ /* 0x000e620008004c00 */
[C---:B------:R-:W-:Y:S01]  /*4fc0*/  FFMA R20, R22.reuse, R70, R51 ;  /* 0x0000004616147223 */ /* 0x040fe20000000033 */
[C---:B------:R-:W-:Y:S01]  /*4fd0*/  FFMA R92, R22.reuse, R114, R21 ;  /* 0x00000072165c7223 */ /* 0x040fe20000000015 */
[----:B------:R-:W-:Y:S01]  /*4fe0*/  FFMA R22, R22, R14, R53 ;  /* 0x0000000e16167223 */ /* 0x000fe20000000035 */
[C---:B--2---:R-:W-:Y:S01]  /*4ff0*/  FFMA R56, R16.reuse, R68, R56 ;  /* 0x0000004410387223 */ /* 0x044fe20000000038 */
[C---:B------:R-:W-:Y:S01]  /*5000*/  FFMA R91, R23.reuse, R71, R20 ;  /* 0x00000047175b7223 */ /* 0x040fe20000000014 */
[C---:B------:R-:W-:Y:S01]  /*5010*/  FFMA R20, R16.reuse, R12, R59 ;  /* 0x0000000c10147223 */ /* 0x040fe2000000003b */
        /* <DEDUP_REMOVED lines=10> */
[----:B------:R-:W2:Y:S01]  /*50c0*/  LDS.128 R56, [R2.X4+UR4+0x4210] ;  /* 0x0042100402387984 */ /* 0x000ea20008004c00 */
[C---:B------:R-:W-:Y:S01]  /*50d0*/  FFMA R16, R18.reuse, R70, R23 ;  /* 0x0000004612107223 */ /* 0x040fe20000000017 */
[C---:B------:R-:W-:Y:S01]  /*50e0*/  FFMA R86, R18.reuse, R114, R17 ;  /* 0x0000007212567223 */ /* 0x040fe20000000011 */
[----:B------:R-:W-:Y:S01]  /*50f0*/  FFMA R18, R18, R14, R49 ;  /* 0x0000000e12127223 */ /* 0x000fe20000000031 */
[C---:B------:R-:W-:Y:S01]  /*5100*/  FFMA R84, R19.reuse, R67, R84 ;  /* 0x0000004313547223 */ /* 0x040fe20000000054 */
[C---:B------:R-:W-:Y:S01]  /*5110*/  FFMA R85, R19.reuse, R71, R16 ;  /* 0x0000004713557223 */ /* 0x040fe20000000010 */
[C---:B---3--:R-:W-:Y:S01]  /*5120*/  FFMA R62, R4.reuse, R64, R62 ;  /* 0x00000040043e7223 */ /* 0x048fe2000000003e */
[C---:B------:R-:W-:Y:S01]  /*5130*/  FFMA R16, R4.reuse, R68, R61 ;  /* 0x0000004404107223 */ /* 0x040fe2000000003d */
[C---:B------:R-:W-:Y:S01]  /*5140*/  FFMA R88, R4.reuse, R12, R88 ;  /* 0x0000000c04587223 */ /* 0x040fe20000000058 */
[----:B------:R-:W-:Y:S01]  /*5150*/  FFMA R4, R4, R112, R63 ;  /* 0x0000007004047223 */ /* 0x000fe2000000003f */
[C---:B------:R-:W-:Y:S01]  /*5160*/  FFMA R86, R19.reuse, R115, R86 ;  /* 0x0000007313567223 */ /* 0x040fe20000000056 */
        /* <DEDUP_REMOVED lines=12> */
[C---:B-1----:R-:W-:Y:S01]  /*5230*/  FFMA R46, R8.reuse, R64, R46 ;  /* 0x00000040082e7223 */ /* 0x042fe2000000002e */
        /* <DEDUP_REMOVED lines=39> */
[C---:B------:R-:W-:Y:S01]  /*54b0*/  FFMA R35, R21.reuse, R69, R16 ;  /* 0x0000004515237223 */ /* 0x040fe20000000010 */
[C---:B------:R-:W-:Y:S01]  /*54c0*/  FFMA R39, R21.reuse, R65, R34 ;  /* 0x0000004115277223 */ /* 0x040fe20000000022 */
[----:B------:R-:W3:Y:S01]  /*54d0*/  LDS.128 R16, [R2.X4+UR4+0x6210] ;  /* 0x0062100402107984 */ /* 0x000ee20008004c00 */
        /* <DEDUP_REMOVED lines=20> */
[----:B------:R-:W1:Y:S01]  /*5620*/  LDS.128 R28, [R2.X4+UR4+0x6410] ;  /* 0x00641004021c7984 */ /* 0x000e620008004c00 */
[C---:B------:R-:W-:Y:S01]  /*5630*/  FFMA R34, R6.reuse, R70, R21 ;  /* 0x0000004606227223 */ /* 0x040fe20000000015 */
[----:B------:R-:W-:Y:S01]  /*5640*/  FFMA R6, R6, R14, R5 ;  /* 0x0000000e06067223 */ /* 0x000fe20000000005 */
[C---:B------:R-:W-:Y:S01]  /*5650*/  FFMA R35, R7.reuse, R67, R4 ;  /* 0x0000004307237223 */ /* 0x040fe20000000004 */
[C---:B------:R-:W-:Y:S01]  /*5660*/  FFMA R40, R7.reuse, R115, R40 ;  /* 0x0000007307287223 */ /* 0x040fe20000000028 */
[C---:B--2---:R-:W-:Y:S01]  /*5670*/  FFMA R36, R8.reuse, R68, R36 ;  /* 0x0000004408247223 */ /* 0x044fe20000000024 */
        /* <DEDUP_REMOVED lines=14> */
[C---:B---3--:R-:W-:Y:S01]  /*5760*/  FFMA R26, R16.reuse, R112, R26 ;  /* 0x00000070101a7223 */ /* 0x048fe2000000001a */
        /* <DEDUP_REMOVED lines=13> */
[----:B------:R-:W-:Y:S01]  /*5840*/  LDS.128 R96, [R2.X4+UR4+0x20] ;  /* 0x0000200402607984 */ /* 0x000fe20008004c00 */
[C---:B------:R-:W-:Y:S01]  /*5850*/  FFMA R25, R18.reuse, R14, R25 ;  /* 0x0000000e12197223 */ /* 0x040fe20000000019 */
[----:B------:R-:W-:Y:S01]  /*5860*/  FFMA R0, R18, R70, R17 ;  /* 0x0000004612007223 */ /* 0x000fe20000000011 */
[C---:B------:R-:W-:Y:S01]  /*5870*/  FFMA R24, R19.reuse, R67, R24 ;  /* 0x0000004313187223 */ /* 0x040fe20000000018 */
[----:B------:R-:W3:Y:S01]  /*5880*/  LDS.128 R8, [R80+0x220] ;  /* 0x0002200050087984 */ /* 0x000ee20000000c00 */
[----:B------:R-:W-:Y:S01]  /*5890*/  FFMA R25, R19, R15, R25 ;  /* 0x0000000f13197223 */ /* 0x000fe20000000019 */
[C---:B-1----:R-:W-:Y:S01]  /*58a0*/  FFMA R16, R28.reuse, R64, R116 ;  /* 0x000000401c107223 */ /* 0x042fe20000000074 */
[C---:B------:R-:W-:Y:S01]  /*58b0*/  FFMA R117, R28.reuse, R68, R117 ;  /* 0x000000441c757223 */ /* 0x040fe20000000075 */
[----:B------:R-:W1:Y:S01]  /*58c0*/  LDS.128 R60, [R80+0x620] ;  /* 0x00062000503c7984 */ /* 0x000e620000000c00 */
[C---:B------:R-:W-:Y:S01]  /*58d0*/  FFMA R17, R28.reuse, R112, R119 ;  /* 0x000000701c117223 */ /* 0x040fe20000000077 */
[----:B------:R-:W-:Y:S01]  /*58e0*/  FFMA R18, R28, R12, R118 ;  /* 0x0000000c1c127223 */ /* 0x000fe20000000076 */
[C---:B------:R-:W-:Y:S01]  /*58f0*/  FFMA R16, R29.reuse, R65, R16 ;  /* 0x000000411d107223 */ /* 0x040fe20000000010 */
[----:B------:R-:W4:Y:S01]  /*5900*/  LDS.128 R104, [R80+0x20] ;  /* 0x0000200050687984 */ /* 0x000f220000000c00 */
[C---:B------:R-:W-:Y:S01]  /*5910*/  FFMA R28, R29.reuse, R69, R117 ;  /* 0x000000451d1c7223 */ /* 0x040fe20000000075 */
[C---:B------:R-:W-:Y:S01]  /*5920*/  FFMA R17, R29.reuse, R113, R17 ;  /* 0x000000711d117223 */ /* 0x040fe20000000011 */
[----:B------:R-:W-:Y:S01]  /*5930*/  FFMA R18, R29, R13, R18 ;  /* 0x0000000d1d127223 */ /* 0x000fe20000000012 */
[----:B------:R-:W5:Y:S01]  /*5940*/  LDS.128 R52, [R80+0x420] ;  /* 0x0004200050347984 */ /* 0x000f620000000c00 */
[C---:B------:R-:W-:Y:S01]  /*5950*/  FFMA R29, R30.reuse, R66, R16 ;  /* 0x000000421e1d7223 */ /* 0x040fe20000000010 */
[C---:B------:R-:W-:Y:S01]  /*5960*/  FFMA R28, R30.reuse, R70, R28 ;  /* 0x000000461e1c7223 */ /* 0x040fe2000000001c */
[C---:B------:R-:W-:Y:S01]  /*5970*/  FFMA R16, R30.reuse, R14, R18 ;  /* 0x0000000e1e107223 */ /* 0x040fe20000000012 */
[----:B------:R-:W5:Y:S01]  /*5980*/  LDS.128 R20, [R2.X4+UR4+0x220] ;  /* 0x0002200402147984 */ /* 0x000f620008004c00 */
[----:B------:R-:W-:Y:S01]  /*5990*/  FFMA R17, R30, R114, R17 ;  /* 0x000000721e117223 */ /* 0x000fe20000000011 */
[C---:B------:R-:W-:Y:S01]  /*59a0*/  FFMA R28, R31.reuse, R71, R28 ;  /* 0x000000471f1c7223 */ /* 0x040fe2000000001c */
[C---:B------:R-:W-:Y:S01]  /*59b0*/  FFMA R29, R31.reuse, R67, R29 ;  /* 0x000000431f1d7223 */ /* 0x040fe2000000001d */
[----:B------:R-:W-:Y:S01]  /*59c0*/  FFMA R30, R31, R15, R16 ;  /* 0x0000000f1f1e7223 */ /* 0x000fe20000000010 */
[C---:B--2---:R-:W-:Y:S01]  /*59d0*/  FFMA R110, R4.reuse, R12, R110 ;  /* 0x0000000c046e7223 */ /* 0x044fe2000000006e */
[C---:B------:R-:W-:Y:S01]  /*59e0*/  FFMA R109, R4.reuse, R68, R109 ;  /* 0x00000044046d7223 */ /* 0x040fe2000000006d */
[C---:B------:R-:W-:Y:S01]  /*59f0*/  FFMA R108, R4.reuse, R64, R108 ;  /* 0x00000040046c7223 */ /* 0x040fe2000000006c */
[C---:B------:R-:W-:Y:S01]  /*5a00*/  FFMA R0, R19.reuse, R71, R0 ;  /* 0x0000004713007223 */ /* 0x040fe20000000000 */
[-C--:B------:R-:W-:Y:S01]  /*5a10*/  FFMA R26, R19, R115.reuse, R26 ;  /* 0x00000073131a7223 */ /* 0x080fe2000000001a */
[----:B------:R-:W-:Y:S01]  /*5a20*/  FFMA R31, R31, R115, R17 ;  /* 0x000000731f1f7223 */ /* 0x000fe20000000011 */
[----:B------:R-:W-:Y:S01]  /*5a30*/  FFMA R4, R4, R112, R111 ;  /* 0x0000007004047223 */ /* 0x000fe2000000006f */
[----:B------:R-:W2:Y:S01]  /*5a40*/  LDS.128 R16, [R2.X4+UR4+0x420] ;  /* 0x0004200402107984 */ /* 0x000ea20008004c00 */
        /* <DEDUP_REMOVED lines=13> */
[----:B------:R-:W-:Y:S01]  /*5b20*/  LDS.128 R108, [R80+0x30] ;  /* 0x00003000506c7984 */ /* 0x000fe20000000c00 */
[----:B-1----:R-:W-:-:S02]  /*5b30*/  FFMA R6, R96, R60, R103 ;  /* 0x0000003c60067223 */ /* 0x002fc40000000067 */
[C---:B------:R-:W-:Y:S01]  /*5b40*/  FFMA R15, R97.reuse, R9, R4 ;  /* 0x00000009610f7223 */ /* 0x040fe20000000004 */
[----:B------:R-:W-:Y:S01]  /*5b50*/  LDS.128 R212, [R2.X4+UR4+0x61d0] ;  /* 0x0061d00402d47984 */ /* 0x000fe20008004c00 */
[----:B----4-:R-:W-:Y:S01]  /*5b60*/  FFMA R102, R96, R104, R102 ;  /* 0x0000006860667223 */ /* 0x010fe20000000066 */
[C---:B------:R-:W-:Y:S01]  /*5b70*/  FFMA R13, R97.reuse, R61, R6 ;  /* 0x0000003d610d7223 */ /* 0x040fe20000000006 */
[----:B------:R-:W-:Y:S01]  /*5b80*/  FFMA R12, R98, R10, R15 ;  /* 0x0000000a620c7223 */ /* 0x000fe2000000000f */
[----:B------:R-:W1:Y:S01]  /*5b90*/  LDS.128 R4, [R2.X4+UR4+0x620] ;  /* 0x0006200402047984 */ /* 0x000e620008004c00 */
[----:B-----5:R-:W-:Y:S01]  /*5ba0*/  FFMA R96, R96, R52, R101 ;  /* 0x0000003460607223 */ /* 0x020fe20000000065 */
[----:B------:R-:W-:Y:S01]  /*5bb0*/  FFMA R65, R97, R105, R102 ;  /* 0x0000006961417223 */ /* 0x000fe20000000066 */
[C---:B------:R-:W-:Y:S01]  /*5bc0*/  FFMA R66, R98.reuse, R62, R13 ;  /* 0x0000003e62427223 */ /* 0x040fe2000000000d */
[----:B------:R-:W-:Y:S01]  /*5bd0*/  FFMA R87, R99, R11, R12 ;  /* 0x0000000b63577223 */ /* 0x000fe2000000000c */
[----:B------:R-:W-:Y:S01]  /*5be0*/  FFMA R97, R97, R53, R96 ;  /* 0x0000003561617223 */ /* 0x000fe20000000060 */
        /* <DEDUP_REMOVED lines=8> */
[----:B------:R-:W-:Y:S01]  /*5c70*/  FFMA R64, R20, R52, R79 ;  /* 0x0000003414407223 */ /* 0x000fe2000000004f */
[C---:B------:R-:W-:Y:S01]  /*5c80*/  FFMA R69, R21.reuse, R9, R12 ;  /* 0x0000000915457223 */ /* 0x040fe2000000000c */
[C---:B------:R-:W-:Y:S01]  /*5c90*/  FFMA R65, R21.reuse, R61, R14 ;  /* 0x0000003d15417223 */ /* 0x040fe2000000000e */
[----:B--2---:R-:W-:Y:S01]  /*5ca0*/  FFMA R76, R16, R60, R76 ;  /* 0x0000003c104c7223 */ /* 0x004fe2000000004c */
[C---:B------:R-:W-:Y:S01]  /*5cb0*/  FFMA R67, R21.reuse, R53, R64 ;  /* 0x0000003515437223 */ /* 0x040fe20000000040 */
[----:B------:R-:W2:Y:S01]  /*5cc0*/  LDS.128 R12, [R2.X4+UR4+0x2020] ;  /* 0x00202004020c7984 */ /* 0x000ea20008004c00 */
        /* <DEDUP_REMOVED lines=9> */
[C---:B------:R-:W-:Y:S01]  /*5d60*/  FFMA R82, R23.reuse, R107, R82 ;  /* 0x0000006b17527223 */ /* 0x040fe20000000052 */
[----:B------:R-:W-:Y:S01]  /*5d70*/  FFMA R83, R23, R11, R22 ;  /* 0x0000000b17537223 */ /* 0x000fe20000000016 */
        /* <DEDUP_REMOVED lines=25> */
[C---:B------:R-:W-:Y:S01]  /*5f10*/  FFMA R74, R6.reuse, R10, R67 ;  /* 0x0000000a064a7223 */ /* 0x040fe20000000043 */
[----:B------:R-:W-:Y:S01]  /*5f20*/  FFMA R4, R6, R106, R5 ;  /* 0x0000006a06047223 */ /* 0x000fe20000000005 */
[----:B------:R-:W-:Y:S01]  /*5f30*/  FFMA R32, R7, R55, R32 ;  /* 0x0000003707207223 */ /* 0x000fe20000000020 */
[C---:B--2---:R-:W-:Y:S01]  /*5f40*/  FFMA R94, R12.reuse, R60, R94 ;  /* 0x0000003c0c5e7223 */ /* 0x044fe2000000005e */
        /* <DEDUP_REMOVED lines=8> */
[----:B------:R-:W-:Y:S01]  /*5fd0*/  FFMA R74, R7, R11, R74 ;  /* 0x0000000b074a7223 */ /* 0x000fe2000000004a */
[----:B------:R-:W-:Y:S01]  /*5fe0*/  FFMA R13, R13, R105, R12 ;  /* 0x000000690d0d7223 */ /* 0x000fe2000000000c */
[----:B------:R-:W2:Y:S01]  /*5ff0*/  LDS.128 R4, [R2.X4+UR4+0x2620] ;  /* 0x0026200402047984 */ /* 0x000ea20008004c00 */
[C---:B------:R-:W-:Y:S01]  /*6000*/  FFMA R64, R14.reuse, R54, R67 ;  /* 0x000000360e407223 */ /* 0x040fe20000000043 */
[C---:B------:R-:W-:Y:S01]  /*6010*/  FFMA R70, R14.reuse, R62, R65 ;  /* 0x0000003e0e467223 */ /* 0x040fe20000000041 */
[C---:B------:R-:W-:Y:S01]  /*6020*/  FFMA R12, R14.reuse, R106, R13 ;  /* 0x0000006a0e0c7223 */ /* 0x040fe2000000000d */
[----:B------:R-:W-:Y:S01]  /*6030*/  FFMA R72, R14, R10, R69 ;  /* 0x0000000a0e487223 */ /* 0x000fe20000000045 */
[C---:B---3--:R-:W-:Y:S01]  /*6040*/  FFMA R14, R20.reuse, R60, R91 ;  /* 0x0000003c140e7223 */ /* 0x048fe2000000005b */
        /* <DEDUP_REMOVED lines=9> */
[C---:B------:R-:W-:Y:S01]  /*60e0*/  FFMA R67, R21.reuse, R53, R90 ;  /* 0x0000003515437223 */ /* 0x040fe2000000005a */
[----:B------:R-:W3:Y:S01]  /*60f0*/  LDS.128 R12, [R2.X4+UR4+0x4020] ;  /* 0x00402004020c7984 */ /* 0x000ee20008004c00 */
        /* <DEDUP_REMOVED lines=9> */
[----:B------:R-:W-:Y:S01]  /*6190*/  FFMA R20, R16, R8, R89 ;  /* 0x0000000810147223 */ /* 0x000fe20000000059 */
        /* <DEDUP_REMOVED lines=18> */
[C---:B------:R-:W-:Y:S01]  /*62c0*/  FFMA R64, R19.reuse, R55, R64 ;  /* 0x0000003713407223 */ /* 0x040fe20000000040 */
        /* <DEDUP_REMOVED lines=54> */
[----:B------:R-:W2:Y:S01]  /*6630*/  LDS.128 R12, [R2.X4+UR4+0x6220] ;  /* 0x00622004020c7984 */ /* 0x000ea20008004c00 */
        /* <DEDUP_REMOVED lines=11> */
[C---:B------:R-:W-:Y:S01]  /*66f0*/  FFMA R34, R4.reuse, R60, R34 ;  /* 0x0000003c04227223 */ /* 0x040fe20000000022 */
[----:B------:R-:W-:Y:S01]  /*6700*/  FFMA R4, R4, R8, R39 ;  /* 0x0000000804047223 */ /* 0x000fe20000000027 */
[----:B------:R-:W-:Y:S01]  /*6710*/  FFMA R44, R23, R11, R44 ;  /* 0x0000000b172c7223 */ /* 0x000fe2000000002c */
[C---:B------:R-:W-:Y:S01]  /*6720*/  FFMA R21, R5.reuse, R53, R20 ;  /* 0x0000003505157223 */ /* 0x040fe20000000014 */
[----:B------:R-:W3:Y:S01]  /*6730*/  LDS.128 R88, [R2.X4+UR4+0x6420] ;  /* 0x0064200402587984 */ /* 0x000ee20008004c00 */
        /* <DEDUP_REMOVED lines=8> */
[C---:B-1----:R-:W-:Y:S01]  /*67c0*/  FFMA R4, R16.reuse, R60, R27 ;  /* 0x0000003c10047223 */ /* 0x042fe2000000001b */
        /* <DEDUP_REMOVED lines=14> */
[----:B------:R-:W-:Y:S01]  /*68b0*/  FFMA R18, R18, R10, R17 ;  /* 0x0000000a12127223 */ /* 0x000fe20000000011 */
[C---:B--2---:R-:W-:Y:S01]  /*68c0*/  FFMA R26, R12.reuse, R104, R26 ;  /* 0x000000680c1a7223 */ /* 0x044fe2000000001a */
        /* <DEDUP_REMOVED lines=8> */
[----:B------:R-:W2:Y:S01]  /*6950*/  LDS.128 R100, [R2.X4+UR4+0x30] ;  /* 0x0000300402647984 */ /* 0x000ea20008004c00 */
[C---:B------:R-:W-:Y:S01]  /*6960*/  FFMA R25, R13.reuse, R9, R16 ;  /* 0x000000090d197223 */ /* 0x040fe20000000010 */
[C---:B------:R-:W-:Y:S01]  /*6970*/  FFMA R26, R14.reuse, R106, R19 ;  /* 0x0000006a0e1a7223 */ /* 0x040fe20000000013 */
[----:B------:R-:W-:Y:S01]  /*6980*/  FFMA R0, R14, R62, R17 ;  /* 0x0000003e0e007223 */ /* 0x000fe20000000011 */
[----:B------:R-:W-:Y:S01]  /*6990*/  LDS.128 R56, [R80+0x630] ;  /* 0x0006300050387984 */ /* 0x000fe20000000c00 */
[----:B------:R-:W-:Y:S01]  /*69a0*/  FFMA R24, R12, R52, R24 ;  /* 0x000000340c187223 */ /* 0x000fe20000000018 */
[----:B---3--:R-:W-:Y:S01]  /*69b0*/  FFMA R28, R88, R60, R28 ;  /* 0x0000003c581c7223 */ /* 0x008fe2000000001c */
[----:B------:R-:W-:Y:S01]  /*69c0*/  FFMA R25, R14, R10, R25 ;  /* 0x0000000a0e197223 */ /* 0x000fe20000000019 */
[----:B------:R-:W3:Y:S01]  /*69d0*/  LDS.128 R16, [R80+0x230] ;  /* 0x0002300050107984 */ /* 0x000ee20000000c00 */
[----:B------:R-:W-:Y:S01]  /*69e0*/  FFMA R13, R13, R53, R24 ;  /* 0x000000350d0d7223 */ /* 0x000fe20000000018 */
[----:B------:R-:W-:Y:S01]  /*69f0*/  FFMA R12, R88, R52, R29 ;  /* 0x00000034580c7223 */ /* 0x000fe2000000001d */
[----:B------:R-:W-:Y:S01]  /*6a00*/  FFMA R0, R15, R63, R0 ;  /* 0x0000003f0f007223 */ /* 0x000fe20000000000 */
[----:B------:R-:W4:Y:S01]  /*6a10*/  LDS.128 R20, [R80+0x430] ;  /* 0x0004300050147984 */ /* 0x000f220000000c00 */
[----:B------:R-:W-:Y:S01]  /*6a20*/  FFMA R24, R14, R54, R13 ;  /* 0x000000360e187223 */ /* 0x000fe2000000000d */
[C---:B------:R-:W-:Y:S01]  /*6a30*/  FFMA R13, R88.reuse, R104, R31 ;  /* 0x00000068580d7223 */ /* 0x040fe2000000001f */
[----:B------:R-:W-:Y:S01]  /*6a40*/  FFMA R14, R88, R8, R30 ;  /* 0x00000008580e7223 */ /* 0x000fe2000000001e */
[C---:B------:R-:W-:Y:S01]  /*6a50*/  FFMA R88, R89.reuse, R61, R28 ;  /* 0x0000003d59587223 */ /* 0x040fe2000000001c */
[C---:B------:R-:W-:Y:S01]  /*6a60*/  FFMA R12, R89.reuse, R53, R12 ;  /* 0x00000035590c7223 */ /* 0x040fe2000000000c */
[----:B------:R-:W5:Y:S01]  /*6a70*/  LDS.128 R28, [R2.X4+UR4+0x230] ;  /* 0x00023004021c7984 */ /* 0x000f620008004c00 */
        /* <DEDUP_REMOVED lines=8> */
[----:B------:R-:W-:Y:S01]  /*6b00*/  FFMA R24, R15, R55, R24 ;  /* 0x000000370f187223 */ /* 0x000fe20000000018 */
[-C--:B------:R-:W-:Y:S01]  /*6b10*/  FFMA R90, R91, R11.reuse, R12 ;  /* 0x0000000b5b5a7223 */ /* 0x080fe2000000000c */
[C---:B-1----:R-:W-:Y:S01]  /*6b20*/  FFMA R114, R4.reuse, R8, R114 ;  /* 0x0000000804727223 */ /* 0x042fe20000000072 */
[C---:B------:R-:W-:Y:S01]  /*6b30*/  FFMA R112, R4.reuse, R60, R112 ;  /* 0x0000003c04707223 */ /* 0x040fe20000000070 */
[C---:B------:R-:W-:Y:S01]  /*6b40*/  FFMA R113, R4.reuse, R52, R113 ;  /* 0x0000003404717223 */ /* 0x040fe20000000071 */
[----:B------:R-:W-:Y:S01]  /*6b50*/  FFMA R4, R4, R104, R115 ;  /* 0x0000006804047223 */ /* 0x000fe20000000073 */
[C---:B------:R-:W-:Y:S01]  /*6b60*/  FFMA R25, R15.reuse, R11, R25 ;  /* 0x0000000b0f197223 */ /* 0x040fe20000000019 */
[-C--:B------:R-:W-:Y:S01]  /*6b70*/  FFMA R26, R15, R107.reuse, R26 ;  /* 0x0000006b0f1a7223 */ /* 0x080fe2000000001a */
        /* <DEDUP_REMOVED lines=14> */
[C---:B---3--:R-:W-:Y:S01]  /*6c60*/  FFMA R4, R100.reuse, R16, R87 ;  /* 0x0000001064047223 */ /* 0x048fe20000000057 */
[C---:B------:R-:W-:Y:S01]  /*6c70*/  FFMA R6, R100.reuse, R56, R97 ;  /* 0x0000003864067223 */ /* 0x040fe20000000061 */
[----:B------:R-:W-:Y:S01]  /*6c80*/  FFMA R106, R7, R11, R10 ;  /* 0x0000000b076a7223 */ /* 0x000fe2000000000a */
[----:B----4-:R-:W-:Y:S01]  /*6c90*/  FFMA R100, R100, R20, R99 ;  /* 0x0000001464647223 */ /* 0x010fe20000000063 */
[C---:B------:R-:W-:Y:S01]  /*6ca0*/  FFMA R7, R101.reuse, R17, R4 ;  /* 0x0000001165077223 */ /* 0x040fe20000000004 */
[C---:B------:R-:W-:Y:S01]  /*6cb0*/  FFMA R5, R101.reuse, R57, R6 ;  /* 0x0000003965057223 */ /* 0x040fe20000000006 */
        /* <DEDUP_REMOVED lines=11> */
[C---:B-----5:R-:W-:Y:S01]  /*6d70*/  FFMA R6, R28.reuse, R56, R81 ;  /* 0x000000381c067223 */ /* 0x060fe20000000051 */
[C---:B------:R-:W-:Y:S01]  /*6d80*/  FFMA R4, R28.reuse, R16, R83 ;  /* 0x000000101c047223 */ /* 0x040fe20000000053 */
[C---:B------:R-:W-:Y:S01]  /*6d90*/  FFMA R52, R28.reuse, R20, R79 ;  /* 0x000000141c347223 */ /* 0x040fe2000000004f */
        /* <DEDUP_REMOVED lines=8> */
[----:B------:R-:W-:Y:S01]  /*6e20*/  LDS.128 R112, [R80+0x240] ;  /* 0x0002400050707984 */ /* 0x000fe20000000c00 */
        /* <DEDUP_REMOVED lines=172> */
[----:B------:R-:W-:Y:S01]  /*78f0*/  LDS.128 R92, [R2.X4+UR4+0x40] ;  /* 0x00004004025c7984 */ /* 0x000fe20008004c00 */
        /* <DEDUP_REMOVED lines=17> */
[C---:B---3--:R-:W-:Y:S01]  /*7a10*/  FFMA R26, R4.reuse, R108, R26 ;  /* 0x0000006c041a7223 */ /* 0x048fe2000000001a */
        /* <DEDUP_REMOVED lines=8> */
[----:B------:R-:W3:Y:S01]  /*7aa0*/  LDS.128 R36, [R80+0x640] ;  /* 0x0006400050247984 */ /* 0x000ee20000000c00 */
[C---:B------:R-:W-:Y:S01]  /*7ab0*/  FFMA R25, R5.reuse, R17, R8 ;  /* 0x0000001105197223 */ /* 0x040fe20000000008 */
[C---:B------:R-:W-:Y:S01]  /*7ac0*/  FFMA R26, R6.reuse, R110, R11 ;  /* 0x0000006e061a7223 */ /* 0x040fe2000000000b */
[----:B------:R-:W-:Y:S01]  /*7ad0*/  FFMA R0, R6, R58, R9 ;  /* 0x0000003a06007223 */ /* 0x000fe20000000009 */
[----:B------:R-:W-:Y:S01]  /*7ae0*/  LDS.128 R28, [R80+0x440] ;  /* 0x00044000501c7984 */ /* 0x000fe20000000c00 */
[----:B------:R-:W-:Y:S01]  /*7af0*/  FFMA R24, R4, R20, R24 ;  /* 0x0000001404187223 */ /* 0x000fe20000000018 */
[----:B-1----:R-:W-:Y:S01]  /*7b00*/  FFMA R88, R96, R56, R88 ;  /* 0x0000003860587223 */ /* 0x002fe20000000058 */
[----:B------:R-:W-:Y:S01]  /*7b10*/  FFMA R25, R6, R18, R25 ;  /* 0x0000001206197223 */ /* 0x000fe20000000019 */
[----:B------:R-:W1:Y:S01]  /*7b20*/  LDS.128 R8, [R80+0x40] ;  /* 0x0000400050087984 */ /* 0x000e620000000c00 */
        /* <DEDUP_REMOVED lines=9> */
[----:B------:R-:W4:Y:S01]  /*7bc0*/  LDS.128 R88, [R2.X4+UR4+0x240] ;  /* 0x0002400402587984 */ /* 0x000f220008004c00 */
        /* <DEDUP_REMOVED lines=9> */
[----:B------:R-:W-:Y:S01]  /*7c60*/  FFMA R98, R99, R19, R4 ;  /* 0x0000001363627223 */ /* 0x000fe20000000004 */
[-C--:B------:R-:W-:Y:S01]  /*7c70*/  FFMA R26, R7, R111.reuse, R26 ;  /* 0x0000006f071a7223 */ /* 0x080fe2000000001a */
[C---:B--2---:R-:W-:Y:S01]  /*7c80*/  FFMA R106, R12.reuse, R16, R106 ;  /* 0x000000100c6a7223 */ /* 0x044fe2000000006a */
[C---:B------:R-:W-:Y:S01]  /*7c90*/  FFMA R104, R12.reuse, R56, R104 ;  /* 0x000000380c687223 */ /* 0x040fe20000000068 */
[C---:B------:R-:W-:Y:S01]  /*7ca0*/  FFMA R105, R12.reuse, R20, R105 ;  /* 0x000000140c697223 */ /* 0x040fe20000000069 */
[----:B------:R-:W-:Y:S01]  /*7cb0*/  FFMA R12, R12, R108, R107 ;  /* 0x0000006c0c0c7223 */ /* 0x000fe2000000006b */
        /* <DEDUP_REMOVED lines=11> */
[C---:B---3--:R-:W-:Y:S01]  /*7d70*/  FFMA R12, R92.reuse, R36, R101 ;  /* 0x000000245c0c7223 */ /* 0x048fe20000000065 */
[C---:B------:R-:W-:Y:S01]  /*7d80*/  FFMA R108, R15.reuse, R59, R108 ;  /* 0x0000003b0f6c7223 */ /* 0x040fe2000000006c */
[C---:B------:R-:W-:Y:S01]  /*7d90*/  FFMA R109, R15.reuse, R23, R22 ;  /* 0x000000170f6d7223 */ /* 0x040fe20000000016 */
[C---:B-1----:R-:W-:Y:S01]  /*7da0*/  FFMA R102, R92.reuse, R8, R102 ;  /* 0x000000085c667223 */ /* 0x042fe20000000066 */
        /* <DEDUP_REMOVED lines=12> */
[-C--:B------:R-:W-:Y:S01]  /*7e70*/  FFMA R92, R115, R95.reuse, R92 ;  /* 0x0000005f735c7223 */ /* 0x080fe2000000005c */
[-C--:B------:R-:W-:Y:S01]  /*7e80*/  FFMA R93, R39, R95.reuse, R20 ;  /* 0x0000005f275d7223 */ /* 0x080fe20000000014 */
[-C--:B------:R-:W-:Y:S01]  /*7e90*/  FFMA R94, R11, R95.reuse, R12 ;  /* 0x0000005f0b5e7223 */ /* 0x080fe2000000000c */
[----:B------:R-:W-:Y:S01]  /*7ea0*/  FFMA R95, R31, R95, R14 ;  /* 0x0000005f1f5f7223 */ /* 0x000fe2000000000e */
[C---:B----4-:R-:W-:Y:S01]  /*7eb0*/  FFMA R14, R88.reuse, R36, R81 ;  /* 0x00000024580e7223 */ /* 0x050fe20000000051 */
        /* <DEDUP_REMOVED lines=29> */
[-C--:B------:R-:W-:Y:S01]  /*8090*/  FFMA R79, R115, R7.reuse, R4 ;  /* 0x00000007734f7223 */ /* 0x080fe20000000004 */
[C---:B-1----:R-:W-:Y:S01]  /*80a0*/  FFMA R4, R16.reuse, R36, R33 ;  /* 0x0000002410047223 */ /* 0x042fe20000000021 */
[C---:B------:R-:W-:Y:S01]  /*80b0*/  FFMA R74, R16.reuse, R112, R74 ;  /* 0x00000070104a7223 */ /* 0x040fe2000000004a */
[C---:B------:R-:W-:Y:S01]  /*80c0*/  FFMA R32, R16.reuse, R28, R32 ;  /* 0x0000001c10207223 */ /* 0x040fe20000000020 */
[----:B------:R-:W-:Y:S01]  /*80d0*/  FFMA R16, R16, R8, R73 ;  /* 0x0000000810107223 */ /* 0x000fe20000000049 */
[----:B------:R-:W-:Y:S01]  /*80e0*/  FFMA R77, R31, R7, R56 ;  /* 0x000000071f4d7223 */ /* 0x000fe20000000038 */
[----:B------:R-:W-:Y:S01]  /*80f0*/  FFMA R59, R17, R113, R74 ;  /* 0x00000071113b7223 */ /* 0x000fe2000000004a */
[-C--:B------:R-:W-:Y:S01]  /*8100*/  FFMA R78, R39, R7.reuse, R78 ;  /* 0x00000007274e7223 */ /* 0x080fe2000000004e */
[----:B------:R-:W-:Y:S01]  /*8110*/  FFMA R81, R11, R7, R6 ;  /* 0x000000070b517223 */ /* 0x000fe20000000006 */
[C---:B------:R-:W-:Y:S01]  /*8120*/  FFMA R33, R17.reuse, R37, R4 ;  /* 0x0000002511217223 */ /* 0x040fe20000000004 */
[C---:B------:R-:W-:Y:S01]  /*8130*/  FFMA R57, R17.reuse, R29, R32 ;  /* 0x0000001d11397223 */ /* 0x040fe20000000020 */
[----:B------:R-:W1:Y:S01]  /*8140*/  LDS.128 R4, [R2.X4+UR4+0x2440] ;  /* 0x0024400402047984 */ /* 0x000e620008004c00 */
[----:B------:R-:W-:Y:S01]  /*8150*/  FFMA R17, R17, R9, R16 ;  /* 0x0000000911117223 */ /* 0x000fe20000000010 */
[C---:B------:R-:W-:Y:S01]  /*8160*/  FFMA R16, R18.reuse, R114, R59 ;  /* 0x0000007212107223 */ /* 0x040fe2000000003b */
[C---:B------:R-:W-:Y:S01]  /*8170*/  FFMA R32, R18.reuse, R30, R57 ;  /* 0x0000001e12207223 */ /* 0x040fe20000000039 */
[C---:B------:R-:W-:Y:S01]  /*8180*/  FFMA R56, R18.reuse, R38, R33 ;  /* 0x0000002612387223 */ /* 0x040fe20000000021 */
[----:B------:R-:W-:Y:S01]  /*8190*/  FFMA R76, R18, R10, R17 ;  /* 0x0000000a124c7223 */ /* 0x000fe20000000011 */
[-C--:B------:R-:W-:Y:S01]  /*81a0*/  FFMA R75, R115, R19.reuse, R16 ;  /* 0x00000013734b7223 */ /* 0x080fe20000000010 */
[C---:B---3--:R-:W-:Y:S01]  /*81b0*/  FFMA R16, R12.reuse, R28, R69 ;  /* 0x0000001c0c107223 */ /* 0x048fe20000000045 */
[-C--:B------:R-:W-:Y:S01]  /*81c0*/  FFMA R32, R31, R19.reuse, R32 ;  /* 0x000000131f207223 */ /* 0x080fe20000000020 */
[-C--:B------:R-:W-:Y:S01]  /*81d0*/  FFMA R33, R39, R19.reuse, R56 ;  /* 0x0000001327217223 */ /* 0x080fe20000000038 */
        /* <DEDUP_REMOVED lines=11> */
[-C--:B------:R-:W-:Y:S01]  /*8290*/  FFMA R71, R31, R15.reuse, R56 ;  /* 0x0000000f1f477223 */ /* 0x080fe20000000038 */
[C---:B------:R-:W-:Y:S01]  /*82a0*/  FFMA R72, R14.reuse, R38, R57 ;  /* 0x000000260e487223 */ /* 0x040fe20000000039 */
[----:B------:R-:W-:Y:S01]  /*82b0*/  FFMA R74, R14, R10, R13 ;  /* 0x0000000a0e4a7223 */ /* 0x000fe2000000000d */
[-C--:B------:R-:W-:Y:S01]  /*82c0*/  FFMA R73, R115, R15.reuse, R12 ;  /* 0x0000000f73497223 */ /* 0x080fe2000000000c */
[C---:B--2---:R-:W-:Y:S01]  /*82d0*/  FFMA R12, R20.reuse, R28, R65 ;  /* 0x0000001c140c7223 */ /* 0x044fe20000000041 */
[C---:B------:R-:W-:Y:S01]  /*82e0*/  FFMA R68, R20.reuse, R112, R68 ;  /* 0x0000007014447223 */ /* 0x040fe20000000044 */
[C---:B------:R-:W-:Y:S01]  /*82f0*/  FFMA R66, R20.reuse, R36, R66 ;  /* 0x0000002414427223 */ /* 0x040fe20000000042 */
[----:B------:R-:W-:Y:S01]  /*8300*/  FFMA R20, R20, R8, R67 ;  /* 0x0000000814147223 */ /* 0x000fe20000000043 */
[-C--:B------:R-:W-:Y:S01]  /*8310*/  FFMA R72, R39, R15.reuse, R72 ;  /* 0x0000000f27487223 */ /* 0x080fe20000000048 */
        /* <DEDUP_REMOVED lines=14> */
[-C--:B------:R-:W-:Y:S01]  /*8400*/  FFMA R67, R31, R23.reuse, R56 ;  /* 0x000000171f437223 */ /* 0x080fe20000000038 */
[-C--:B------:R-:W-:Y:S01]  /*8410*/  FFMA R68, R39, R23.reuse, R68 ;  /* 0x0000001727447223 */ /* 0x080fe20000000044 */
        /* <DEDUP_REMOVED lines=25> */
[----:B------:R-:W-:Y:S01]  /*85b0*/  FFMA R16, R18, R114, R53 ;  /* 0x0000007212107223 */ /* 0x000fe20000000035 */
[-C--:B------:R-:W-:Y:S01]  /*85c0*/  FFMA R53, R31, R19.reuse, R20 ;  /* 0x000000131f357223 */ /* 0x080fe20000000014 */
[----:B--2---:R-:W-:Y:S01]  /*85d0*/  FFMA R52, R12, R112, R52 ;  /* 0x000000700c347223 */ /* 0x004fe20000000034 */
[C---:B------:R-:W-:Y:S01]  /*85e0*/  FFMA R54, R18.reuse, R38, R21 ;  /* 0x0000002612367223 */ /* 0x040fe20000000015 */
[----:B------:R-:W-:Y:S01]  /*85f0*/  FFMA R64, R18, R10, R17 ;  /* 0x0000000a12407223 */ /* 0x000fe20000000011 */
[----:B------:R-:W-:Y:S01]  /*8600*/  FFMA R55, R115, R19, R16 ;  /* 0x0000001373377223 */ /* 0x000fe20000000010 */
[C---:B------:R-:W-:Y:S01]  /*8610*/  FFMA R46, R12.reuse, R36, R46 ;  /* 0x000000240c2e7223 */ /* 0x040fe2000000002e */
[C---:B------:R-:W-:Y:S01]  /*8620*/  FFMA R16, R12.reuse, R28, R45 ;  /* 0x0000001c0c107223 */ /* 0x040fe2000000002d */
[----:B------:R-:W-:Y:S01]  /*8630*/  FFMA R12, R12, R8, R47 ;  /* 0x000000080c0c7223 */ /* 0x000fe2000000002f */
[----:B------:R-:W-:Y:S01]  /*8640*/  FFMA R21, R13, R113, R52 ;  /* 0x000000710d157223 */ /* 0x000fe20000000034 */
[-C--:B------:R-:W-:Y:S01]  /*8650*/  FFMA R54, R39, R19.reuse, R54 ;  /* 0x0000001327367223 */ /* 0x080fe20000000036 */
[----:B------:R-:W-:Y:S01]  /*8660*/  FFMA R64, R11, R19, R64 ;  /* 0x000000130b407223 */ /* 0x000fe20000000040 */
        /* <DEDUP_REMOVED lines=13> */
[-C--:B------:R-:W-:Y:S01]  /*8740*/  FFMA R45, R31, R15.reuse, R16 ;  /* 0x0000000f1f2d7223 */ /* 0x080fe20000000010 */
        /* <DEDUP_REMOVED lines=34> */
[-C--:B------:R-:W-:Y:S01]  /*8970*/  FFMA R42, R31, R7.reuse, R42 ;  /* 0x000000071f2a7223 */ /* 0x080fe2000000002a */
        /* <DEDUP_REMOVED lines=12> */
[-C--:B------:R-:W-:Y:S01]  /*8a40*/  FFMA R34, R39, R63.reuse, R34 ;  /* 0x0000003f27227223 */ /* 0x080fe20000000022 */
[-C--:B------:R-:W-:Y:S01]  /*8a50*/  FFMA R40, R11, R63.reuse, R40 ;  /* 0x0000003f0b287223 */ /* 0x080fe20000000028 */
        /* <DEDUP_REMOVED lines=14> */
[C---:B------:R-:W-:Y:S01]  /*8b40*/  FFMA R0, R12.reuse, R36, R0 ;  /* 0x000000240c007223 */ /* 0x040fe20000000000 */
[----:B------:R-:W1:Y:S01]  /*8b50*/  LDS.128 R4, [R2.X4+UR4+0x6640] ;  /* 0x0066400402047984 */ /* 0x000e620008004c00 */
[-C--:B------:R-:W-:Y:S01]  /*8b60*/  FFMA R60, R31, R23.reuse, R60 ;  /* 0x000000171f3c7223 */ /* 0x080fe2000000003c */
[-C--:B------:R-:W-:Y:S01]  /*8b70*/  FFMA R61, R11, R23.reuse, R22 ;  /* 0x000000170b3d7223 */ /* 0x080fe20000000016 */
        /* <DEDUP_REMOVED lines=8> */
[----:B------:R-:W-:Y:S01]  /*8c00*/  FFMA R13, R13, R29, R24 ;  /* 0x0000001d0d0d7223 */ /* 0x000fe20000000018 */
[----:B------:R-:W-:Y:S01]  /*8c10*/  LDS.128 R100, [R2.X4+UR4+0x50] ;  /* 0x0000500402647984 */ /* 0x000fe20008004c00 */
[----:B--2---:R-:W-:Y:S01]  /*8c20*/  FFMA R96, R84, R36, R96 ;  /* 0x0000002454607223 */ /* 0x004fe20000000060 */
[C---:B------:R-:W-:Y:S01]  /*8c30*/  FFMA R17, R14.reuse, R10, R17 ;  /* 0x0000000a0e117223 */ /* 0x040fe20000000011 */
[----:B------:R-:W-:Y:S01]  /*8c40*/  FFMA R16, R14, R30, R13 ;  /* 0x0000001e0e107223 */ /* 0x000fe2000000000d */
[----:B------:R-:W2:Y:S01]  /*8c50*/  LDS.128 R20, [R80+0x50] ;  /* 0x0000500050147984 */ /* 0x000ea20000000c00 */
[C---:B------:R-:W-:Y:S01]  /*8c60*/  FFMA R14, R84.reuse, R28, R97 ;  /* 0x0000001c540e7223 */ /* 0x040fe20000000061 */
[C---:B------:R-:W-:Y:S01]  /*8c70*/  FFMA R12, R84.reuse, R8, R99 ;  /* 0x00000008540c7223 */ /* 0x040fe20000000063 */
[----:B------:R-:W-:Y:S01]  /*8c80*/  FFMA R13, R84, R112, R98 ;  /* 0x00000070540d7223 */ /* 0x000fe20000000062 */
[----:B------:R-:W3:Y:S01]  /*8c90*/  LDS.128 R48, [R80+0x650] ;  /* 0x0006500050307984 */ /* 0x000ee20000000c00 */
[C---:B------:R-:W-:Y:S01]  /*8ca0*/  FFMA R84, R85.reuse, R37, R96 ;  /* 0x0000002555547223 */ /* 0x040fe20000000060 */
[C---:B------:R-:W-:Y:S01]  /*8cb0*/  FFMA R14, R85.reuse, R29, R14 ;  /* 0x0000001d550e7223 */ /* 0x040fe2000000000e */
[C---:B------:R-:W-:Y:S01]  /*8cc0*/  FFMA R12, R85.reuse, R9, R12 ;  /* 0x00000009550c7223 */ /* 0x040fe2000000000c */
[----:B------:R-:W4:Y:S01]  /*8cd0*/  LDS.128 R104, [R80+0x250] ;  /* 0x0002500050687984 */ /* 0x000f220000000c00 */
[----:B------:R-:W-:Y:S01]  /*8ce0*/  FFMA R13, R85, R113, R13 ;  /* 0x00000071550d7223 */ /* 0x000fe2000000000d */
[C---:B------:R-:W-:Y:S01]  /*8cf0*/  FFMA R84, R86.reuse, R38, R84 ;  /* 0x0000002656547223 */ /* 0x040fe20000000054 */
[C---:B------:R-:W-:Y:S01]  /*8d00*/  FFMA R85, R86.reuse, R30, R14 ;  /* 0x0000001e56557223 */ /* 0x040fe2000000000e */
[----:B------:R-:W5:Y:S01]  /*8d10*/  LDS.128 R24, [R80+0x450] ;  /* 0x0004500050187984 */ /* 0x000f620000000c00 */
[C---:B------:R-:W-:Y:S01]  /*8d20*/  FFMA R12, R86.reuse, R10, R12 ;  /* 0x0000000a560c7223 */ /* 0x040fe2000000000c */
[----:B------:R-:W-:Y:S01]  /*8d30*/  FFMA R13, R86, R114, R13 ;  /* 0x00000072560d7223 */ /* 0x000fe2000000000d */
[-C--:B------:R-:W-:Y:S01]  /*8d40*/  FFMA R84, R39, R87.reuse, R84 ;  /* 0x0000005727547223 */ /* 0x080fe20000000054 */
[----:B------:R-:W5:Y:S01]  /*8d50*/  LDS.128 R96, [R2.X4+UR4+0x250] ;  /* 0x0002500402607984 */ /* 0x000f620008004c00 */
[-C--:B------:R-:W-:Y:S01]  /*8d60*/  FFMA R85, R31, R87.reuse, R85 ;  /* 0x000000571f557223 */ /* 0x080fe20000000055 */
[----:B------:R-:W-:Y:S01]  /*8d70*/  FFMA R86, R11, R87, R12 ;  /* 0x000000570b567223 */ /* 0x000fe2000000000c */
[-C--:B------:R-:W-:Y:S01]  /*8d80*/  FFMA R0, R39, R15.reuse, R0 ;  /* 0x0000000f27007223 */ /* 0x080fe20000000000 */
[-C--:B------:R-:W-:Y:S01]  /*8d90*/  FFMA R16, R31, R15.reuse, R16 ;  /* 0x0000000f1f107223 */ /* 0x080fe20000000010 */
[-C--:B------:R-:W-:Y:S01]  /*8da0*/  FFMA R17, R11, R15.reuse, R17 ;  /* 0x0000000f0b117223 */ /* 0x080fe20000000011 */
[C---:B------:R-:W-:Y:S01]  /*8db0*/  FFMA R18, R115.reuse, R15, R18 ;  /* 0x0000000f73127223 */ /* 0x040fe20000000012 */
[----:B------:R-:W-:Y:S01]  /*8dc0*/  FFMA R87, R115, R87, R13 ;  /* 0x0000005773577223 */ /* 0x000fe2000000000d */
[C---:B-1----:R-:W-:Y:S01]  /*8dd0*/  FFMA R111, R4.reuse, R8, R111 ;  /* 0x00000008046f7223 */ /* 0x042fe2000000006f */
        /* <DEDUP_REMOVED lines=15> */
[C---:B--2---:R-:W-:Y:S01]  /*8ed0*/  FFMA R94, R100.reuse, R20, R94 ;  /* 0x00000014645e7223 */ /* 0x044fe2000000005e */
[----:B------:R-:W-:Y:S01]  /*8ee0*/  FFMA R115, R115, R7, R6 ;  /* 0x0000000773737223 */ /* 0x000fe20000000006 */
[----:B------:R-:W-:Y:S01]  /*8ef0*/  LDS.128 R108, [R80+0x260] ;  /* 0x00026000506c7984 */ /* 0x000fe20000000c00 */
[----:B---3--:R-:W-:Y:S01]  /*8f00*/  FFMA R4, R100, R48, R93 ;  /* 0x0000003064047223 */ /* 0x008fe2000000005d */
[----:B------:R-:W-:-:S02]  /*8f10*/  FFMA R11, R101, R21, R94 ;  /* 0x00000015650b7223 */ /* 0x000fc4000000005e */
[----:B------:R-:W-:Y:S01]  /*8f20*/  LDS.128 R216, [R2.X4+UR4+0x63d0] ;  /* 0x0063d00402d87984 */ /* 0x000fe20008004c00 */
[C---:B----4-:R-:W-:Y:S01]  /*8f30*/  FFMA R92, R100.reuse, R104, R92 ;  /* 0x00000068645c7223 */ /* 0x050fe2000000005c */
[C---:B------:R-:W-:Y:S02]  /*8f40*/  FFMA R9, R101.reuse, R49, R4 ;  /* 0x0000003165097223 */ /* 0x040fe40000000004 */
[----:B------:R-:W-:Y:S01]  /*8f50*/  LDS.128 R220, [R2.X4+UR4+0x65d0] ;  /* 0x0065d00402dc7984 */ /* 0x000fe20008004c00 */
[----:B-----5:R-:W-:Y:S01]  /*8f60*/  FFMA R100, R100, R24, R95 ;  /* 0x0000001864647223 */ /* 0x020fe2000000005f */
[C---:B------:R-:W-:Y:S02]  /*8f70*/  FFMA R29, R101.reuse, R105, R92 ;  /* 0x00000069651d7223 */ /* 0x040fe4000000005c */
[----:B------:R-:W2:Y:S01]  /*8f80*/  LDS.128 R4, [R2.X4+UR4+0x650] ;  /* 0x0006500402047984 */ /* 0x000ea20008004c00 */
[C---:B------:R-:W-:Y:S01]  /*8f90*/  FFMA R28, R102.reuse, R50, R9 ;  /* 0x00000032661c7223 */ /* 0x040fe20000000009 */
[----:B------:R-:W-:Y:S01]  /*8fa0*/  FFMA R101, R101, R25, R100 ;  /* 0x0000001965657223 */ /* 0x000fe20000000064 */
[C---:B------:R-:W-:Y:S01]  /*8fb0*/  FFMA R100, R102.reuse, R22, R11 ;  /* 0x0000001666647223 */ /* 0x040fe2000000000b */
[----:B------:R-:W-:Y:S01]  /*8fc0*/  FFMA R8, R102, R106, R29 ;  /* 0x0000006a66087223 */ /* 0x000fe2000000001d */
[----:B------:R-:W-:Y:S01]  /*8fd0*/  FFMA R82, R96, R24, R82 ;  /* 0x0000001860527223 */ /* 0x000fe20000000052 */
[----:B------:R-:W-:Y:S01]  /*8fe0*/  FFMA R10, R102, R26, R101 ;  /* 0x0000001a660a7223 */ /* 0x000fe20000000065 */
[-C--:B------:R-:W-:Y:S01]  /*8ff0*/  FFMA R100, R23, R103.reuse, R100 ;  /* 0x0000006717647223 */ /* 0x080fe20000000064 */
        /* <DEDUP_REMOVED lines=10> */
[----:B------:R-:W3:Y:S01]  /*90a0*/  LDS.128 R8, [R2.X4+UR4+0x2050] ;  /* 0x0020500402087984 */ /* 0x000ee20008004c00 */
        /* <DEDUP_REMOVED lines=37> */
[-C--:B------:R-:W-:Y:S01]  /*9300*/  FFMA R75, R107, R7.reuse, R4 ;  /* 0x000000076b4b7223 */ /* 0x080fe20000000004 */
[----:B------:R-:W-:Y:S01]  /*9310*/  FFMA R76, R6, R22, R39 ;  /* 0x00000016064c7223 */ /* 0x000fe20000000027 */
[C---:B---3--:R-:W-:Y:S01]  /*9320*/  FFMA R4, R8.reuse, R24, R71 ;  /* 0x0000001808047223 */ /* 0x048fe20000000047 */
        /* <DEDUP_REMOVED lines=18> */
[-C--:B------:R-:W-:Y:S01]  /*9450*/  FFMA R73, R107, R11.reuse, R8 ;  /* 0x0000000b6b497223 */ /* 0x080fe20000000008 */
[C---:B------:R-:W-:Y:S01]  /*9460*/  FFMA R8, R28.reuse, R24, R67 ;  /* 0x000000181c087223 */ /* 0x040fe20000000043 */
[----:B------:R-:W-:Y:S01]  /*9470*/  FFMA R28, R28, R104, R69 ;  /* 0x000000681c1c7223 */ /* 0x000fe20000000045 */
[-C--:B------:R-:W-:Y:S01]  /*9480*/  FFMA R72, R51, R11.reuse, R72 ;  /* 0x0000000b33487223 */ /* 0x080fe20000000048 */
        /* <DEDUP_REMOVED lines=12> */
[C---:B--2---:R-:W-:Y:S01]  /*9550*/  FFMA R30, R12.reuse, R24, R65 ;  /* 0x000000180c1e7223 */ /* 0x044fe20000000041 */
[-C--:B------:R-:W-:Y:S01]  /*9560*/  FFMA R69, R107, R31.reuse, R28 ;  /* 0x0000001f6b457223 */ /* 0x080fe2000000001c */
        /* <DEDUP_REMOVED lines=14> */
[-C--:B------:R-:W-:Y:S01]  /*9650*/  FFMA R65, R27, R15.reuse, R12 ;  /* 0x0000000f1b417223 */ /* 0x080fe2000000000c */
        /* <DEDUP_REMOVED lines=13> */
[----:B------:R-:W-:Y:S01]  /*9730*/  FFMA R54, R6, R50, R29 ;  /* 0x0000003206367223 */ /* 0x000fe2000000001d */
[----:B-1----:R-:W-:Y:S01]  /*9740*/  FFMA R46, R8, R48, R46 ;  /* 0x00000030082e7223 */ /* 0x002fe2000000002e */
[----:B------:R-:W-:Y:S01]  /*9750*/  FFMA R4, R6, R106, R5 ;  /* 0x0000006a06047223 */ /* 0x000fe20000000005 */
        /* <DEDUP_REMOVED lines=84> */
[C---:B---3--:R-:W-:Y:S01]  /*9ca0*/  FFMA R18, R8.reuse, R104, R18 ;  /* 0x0000006808127223 */ /* 0x048fe20000000012 */
[C---:B------:R-:W-:Y:S01]  /*9cb0*/  FFMA R0, R8.reuse, R48, R0 ;  /* 0x0000003008007223 */ /* 0x040fe20000000000 */
[-C--:B------:R-:W-:Y:S01]  /*9cc0*/  FFMA R28, R51, R59.reuse, R28 ;  /* 0x0000003b331c7223 */ /* 0x080fe2000000001c */
        /* <DEDUP_REMOVED lines=12> */
[----:B------:R-:W-:Y:S01]  /*9d90*/  FFMA R84, R92, R48, R84 ;  /* 0x000000305c547223 */ /* 0x000fe20000000054 */
[C---:B------:R-:W-:Y:S01]  /*9da0*/  FFMA R57, R10.reuse, R22, R57 ;  /* 0x000000160a397223 */ /* 0x040fe20000000039 */
[----:B------:R-:W-:Y:S01]  /*9db0*/  FFMA R56, R10, R26, R9 ;  /* 0x0000001a0a387223 */ /* 0x000fe20000000009 */
[----:B------:R-:W3:Y:S01]  /*9dc0*/  LDS.128 R12, [R80+0x60] ;  /* 0x00006000500c7984 */ /* 0x000ee20000000c00 */
[C---:B------:R-:W-:Y:S01]  /*9dd0*/  FFMA R8, R92.reuse, R24, R85 ;  /* 0x000000185c087223 */ /* 0x040fe20000000055 */
[C---:B------:R-:W-:Y:S01]  /*9de0*/  FFMA R9, R92.reuse, R104, R87 ;  /* 0x000000685c097223 */ /* 0x040fe20000000057 */
[----:B------:R-:W-:Y:S01]  /*9df0*/  FFMA R10, R92, R20, R86 ;  /* 0x000000145c0a7223 */ /* 0x000fe20000000056 */
[----:B------:R-:W4:Y:S01]  /*9e00*/  LDS.128 R60, [R80+0x660] ;  /* 0x00066000503c7984 */ /* 0x000f220000000c00 */
[C---:B------:R-:W-:Y:S01]  /*9e10*/  FFMA R92, R93.reuse, R49, R84 ;  /* 0x000000315d5c7223 */ /* 0x040fe20000000054 */
[C---:B------:R-:W-:Y:S01]  /*9e20*/  FFMA R8, R93.reuse, R25, R8 ;  /* 0x000000195d087223 */ /* 0x040fe20000000008 */
[C---:B------:R-:W-:Y:S01]  /*9e30*/  FFMA R9, R93.reuse, R105, R9 ;  /* 0x000000695d097223 */ /* 0x040fe20000000009 */
[----:B------:R-:W5:Y:S01]  /*9e40*/  LDS.128 R16, [R80+0x460] ;  /* 0x0004600050107984 */ /* 0x000f620000000c00 */
[----:B------:R-:W-:Y:S01]  /*9e50*/  FFMA R10, R93, R21, R10 ;  /* 0x000000155d0a7223 */ /* 0x000fe2000000000a */
[C---:B------:R-:W-:Y:S01]  /*9e60*/  FFMA R93, R94.reuse, R26, R8 ;  /* 0x0000001a5e5d7223 */ /* 0x040fe20000000008 */
[C---:B------:R-:W-:Y:S01]  /*9e70*/  FFMA R92, R94.reuse, R50, R92 ;  /* 0x000000325e5c7223 */ /* 0x040fe2000000005c */
[----:B------:R-:W5:Y:S01]  /*9e80*/  LDS.128 R84, [R2.X4+UR4+0x260] ;  /* 0x0002600402547984 */ /* 0x000f620008004c00 */
[C---:B------:R-:W-:Y:S01]  /*9e90*/  FFMA R8, R94.reuse, R22, R10 ;  /* 0x000000165e087223 */ /* 0x040fe2000000000a */
[----:B------:R-:W-:Y:S01]  /*9ea0*/  FFMA R9, R94, R106, R9 ;  /* 0x0000006a5e097223 */ /* 0x000fe20000000009 */
[-C--:B------:R-:W-:Y:S01]  /*9eb0*/  FFMA R92, R51, R95.reuse, R92 ;  /* 0x0000005f335c7223 */ /* 0x080fe2000000005c */
        /* <DEDUP_REMOVED lines=21> */
[-C--:B------:R-:W-:Y:S01]  /*a010*/  FFMA R106, R23, R7.reuse, R22 ;  /* 0x00000007176a7223 */ /* 0x080fe20000000016 */
[-C--:B------:R-:W-:Y:S01]  /*a020*/  FFMA R104, R51, R7.reuse, R104 ;  /* 0x0000000733687223 */ /* 0x080fe20000000068 */
[----:B------:R-:W-:Y:S01]  /*a030*/  FFMA R105, R27, R7, R26 ;  /* 0x000000071b697223 */ /* 0x000fe2000000001a */
[C---:B---3--:R-:W-:Y:S01]  /*a040*/  FFMA R100, R88.reuse, R12, R100 ;  /* 0x0000000c58647223 */ /* 0x048fe20000000064 */
[----:B------:R-:W-:Y:S01]  /*a050*/  FFMA R25, R89, R109, R102 ;  /* 0x0000006d59197223 */ /* 0x000fe20000000066 */
[----:B------:R-:W-:Y:S01]  /*a060*/  FFMA R107, R107, R7, R6 ;  /* 0x000000076b6b7223 */ /* 0x000fe20000000006 */
[----:B------:R-:W-:Y:S01]  /*a070*/  LDS.128 R112, [R80+0x270] ;  /* 0x0002700050707984 */ /* 0x000fe20000000c00 */
[----:B----4-:R-:W-:Y:S01]  /*a080*/  FFMA R4, R88, R60, R101 ;  /* 0x0000003c58047223 */ /* 0x010fe20000000065 */
[C---:B------:R-:W-:Y:S01]  /*a090*/  FFMA R23, R89.reuse, R13, R100 ;  /* 0x0000000d59177223 */ /* 0x040fe20000000064 */
[----:B------:R-:W-:Y:S01]  /*a0a0*/  FFMA R20, R90, R110, R25 ;  /* 0x0000006e5a147223 */ /* 0x000fe20000000019 */
[----:B------:R-:W-:Y:S01]  /*a0b0*/  LDS.128 R224, [R2.X4+UR4+0x67d0] ;  /* 0x0067d00402e07984 */ /* 0x000fe20008004c00 */
[----:B-----5:R-:W-:Y:S01]  /*a0c0*/  FFMA R88, R88, R16, R103 ;  /* 0x0000001058587223 */ /* 0x020fe20000000067 */
[----:B------:R-:W-:-:S02]  /*a0d0*/  FFMA R21, R89, R61, R4 ;  /* 0x0000003d59157223 */ /* 0x000fc40000000004 */
[----:B------:R-:W2:Y:S01]  /*a0e0*/  LDS.128 R4, [R2.X4+UR4+0x660] ;  /* 0x0006600402047984 */ /* 0x000ea20008004c00 */
        /* <DEDUP_REMOVED lines=34> */
[C---:B------:R-:W-:Y:S01]  /*a310*/  FFMA R48, R10.reuse, R18, R51 ;  /* 0x000000120a307223 */ /* 0x040fe20000000033 */
[C---:B------:R-:W-:Y:S01]  /*a320*/  FFMA R78, R10.reuse, R62, R49 ;  /* 0x0000003e0a4e7223 */ /* 0x040fe20000000031 */
[----:B------:R-:W-:Y:S01]  /*a330*/  LDS.128 R100, [R2.X4+UR4+0x70] ;  /* 0x0000700402647984 */ /* 0x000fe20008004c00 */
        /* <DEDUP_REMOVED lines=17> */
[----:B------:R-:W-:Y:S01]  /*a450*/  FFMA R48, R6, R62, R33 ;  /* 0x0000003e06307223 */ /* 0x000fe20000000021 */
[----:B------:R-:W-:Y:S01]  /*a460*/  FFMA R75, R111, R7, R4 ;  /* 0x000000076f4b7223 */ /* 0x000fe20000000004 */
[C---:B---3--:R-:W-:Y:S01]  /*a470*/  FFMA R72, R20.reuse, R60, R72 ;  /* 0x0000003c14487223 */ /* 0x048fe20000000048 */
[C---:B------:R-:W-:Y:S01]  /*a480*/  FFMA R4, R20.reuse, R16, R71 ;  /* 0x0000001014047223 */ /* 0x040fe20000000047 */
[----:B------:R-:W-:Y:S01]  /*a490*/  FFMA R74, R20, R12, R74 ;  /* 0x0000000c144a7223 */ /* 0x000fe2000000004a */
[----:B------:R-:W-:Y:S01]  /*a4a0*/  FFMA R76, R6, R14, R51 ;  /* 0x0000000e064c7223 */ /* 0x000fe20000000033 */
[----:B------:R-:W-:Y:S01]  /*a4b0*/  FFMA R20, R20, R108, R73 ;  /* 0x0000006c14147223 */ /* 0x000fe20000000049 */
[C---:B------:R-:W-:Y:S01]  /*a4c0*/  FFMA R49, R21.reuse, R61, R72 ;  /* 0x0000003d15317223 */ /* 0x040fe20000000048 */
[C---:B------:R-:W-:Y:S01]  /*a4d0*/  FFMA R51, R21.reuse, R17, R4 ;  /* 0x0000001115337223 */ /* 0x040fe20000000004 */
[----:B------:R-:W-:Y:S01]  /*a4e0*/  FFMA R71, R21, R13, R74 ;  /* 0x0000000d15477223 */ /* 0x000fe2000000004a */
[-C--:B------:R-:W-:Y:S01]  /*a4f0*/  FFMA R32, R19, R7.reuse, R32 ;  /* 0x0000000713207223 */ /* 0x080fe20000000020 */
[-C--:B------:R-:W-:Y:S01]  /*a500*/  FFMA R33, R63, R7.reuse, R48 ;  /* 0x000000073f217223 */ /* 0x080fe20000000030 */
[----:B------:R-:W-:Y:S01]  /*a510*/  FFMA R76, R15, R7, R76 ;  /* 0x000000070f4c7223 */ /* 0x000fe2000000004c */
        /* <DEDUP_REMOVED lines=29> */
[----:B------:R-:W2:Y:S01]  /*a6f0*/  LDS.128 R48, [R2.X4+UR4+0x4260] ;  /* 0x0042600402307984 */ /* 0x000ea20008004c00 */
        /* <DEDUP_REMOVED lines=24> */
[----:B------:R-:W-:Y:S01]  /*a880*/  FFMA R24, R6, R18, R27 ;  /* 0x0000001206187223 */ /* 0x000fe2000000001b */
[----:B-1----:R-:W-:Y:S01]  /*a890*/  FFMA R46, R20, R60, R46 ;  /* 0x0000003c142e7223 */ /* 0x002fe2000000002e */
        /* <DEDUP_REMOVED lines=21> */
[-C--:B------:R-:W-:Y:S01]  /*a9f0*/  FFMA R47, R111, R23.reuse, R20 ;  /* 0x000000176f2f7223 */ /* 0x080fe20000000014 */
        /* <DEDUP_REMOVED lines=74> */
[----:B------:R-:W2:Y:S01]  /*aea0*/  LDS.128 R20, [R80+0x670] ;  /* 0x0006700050147984 */ /* 0x000ea20000000c00 */
[C---:B------:R-:W-:Y:S01]  /*aeb0*/  FFMA R37, R25.reuse, R13, R8 ;  /* 0x0000000d19257223 */ /* 0x040fe20000000008 */
[C---:B------:R-:W-:Y:S01]  /*aec0*/  FFMA R38, R26.reuse, R110, R11 ;  /* 0x0000006e1a267223 */ /* 0x040fe2000000000b */
[----:B------:R-:W-:Y:S01]  /*aed0*/  FFMA R0, R26, R62, R9 ;  /* 0x0000003e1a007223 */ /* 0x000fe20000000009 */
[----:B------:R-:W-:Y:S01]  /*aee0*/  FFMA R25, R25, R17, R56 ;  /* 0x0000001119197223 */ /* 0x000fe20000000038 */
[----:B------:R-:W3:Y:S01]  /*aef0*/  LDS.128 R8, [R80+0x70] ;  /* 0x0000700050087984 */ /* 0x000ee20000000c00 */
[----:B------:R-:W-:Y:S01]  /*af00*/  FFMA R92, R96, R60, R92 ;  /* 0x0000003c605c7223 */ /* 0x000fe2000000005c */
[C---:B------:R-:W-:Y:S01]  /*af10*/  FFMA R37, R26.reuse, R14, R37 ;  /* 0x0000000e1a257223 */ /* 0x040fe20000000025 */
[----:B------:R-:W-:Y:S01]  /*af20*/  FFMA R36, R26, R18, R25 ;  /* 0x000000121a247223 */ /* 0x000fe20000000019 */
[----:B------:R-:W4:Y:S01]  /*af30*/  LDS.128 R56, [R80+0x470] ;  /* 0x0004700050387984 */ /* 0x000f220000000c00 */
[C---:B------:R-:W-:Y:S01]  /*af40*/  FFMA R24, R96.reuse, R16, R93 ;  /* 0x0000001060187223 */ /* 0x040fe2000000005d */
        /* <DEDUP_REMOVED lines=13> */
[----:B------:R-:W-:Y:S01]  /*b020*/  FFMA R0, R63, R27, R0 ;  /* 0x0000001b3f007223 */ /* 0x000fe20000000000 */
[----:B------:R-:W-:Y:S01]  /*b030*/  FFMA R98, R15, R99, R24 ;  /* 0x000000630f627223 */ /* 0x000fe20000000018 */
[-C--:B------:R-:W-:Y:S01]  /*b040*/  FFMA R36, R19, R27.reuse, R36 ;  /* 0x0000001b13247223 */ /* 0x080fe20000000024 */
[-C--:B------:R-:W-:Y:S01]  /*b050*/  FFMA R37, R15, R27.reuse, R37 ;  /* 0x0000001b0f257223 */ /* 0x080fe20000000025 */
[C---:B------:R-:W-:Y:S01]  /*b060*/  FFMA R38, R111.reuse, R27, R38 ;  /* 0x0000001b6f267223 */ /* 0x040fe20000000026 */
[----:B------:R-:W-:Y:S01]  /*b070*/  FFMA R99, R111, R99, R25 ;  /* 0x000000636f637223 */ /* 0x000fe20000000019 */
[C---:B-1----:R-:W-:Y:S01]  /*b080*/  FFMA R106, R4.reuse, R12, R106 ;  /* 0x0000000c046a7223 */ /* 0x042fe2000000006a */
        /* <DEDUP_REMOVED lines=14> */
[-C--:B------:R-:W-:Y:S01]  /*b170*/  FFMA R108, R63, R7.reuse, R108 ;  /* 0x000000073f6c7223 */ /* 0x080fe2000000006c */
[-C--:B------:R-:W-:Y:S01]  /*b180*/  FFMA R109, R19, R7.reuse, R18 ;  /* 0x00000007136d7223 */ /* 0x080fe20000000012 */
[-C--:B------:R-:W-:Y:S01]  /*b190*/  FFMA R110, R15, R7.reuse, R14 ;  /* 0x000000070f6e7223 */ /* 0x080fe2000000000e */
[----:B------:R-:W-:Y:S01]  /*b1a0*/  FFMA R111, R111, R7, R6 ;  /* 0x000000076f6f7223 */ /* 0x000fe20000000006 */
[C---:B---3--:R-:W-:Y:S01]  /*b1b0*/  FFMA R88, R100.reuse, R8, R88 ;  /* 0x0000000864587223 */ /* 0x048fe20000000058 */
[C---:B------:R-:W-:Y:S01]  /*b1c0*/  FFMA R13, R101.reuse, R21, R4 ;  /* 0x00000015650d7223 */ /* 0x040fe20000000004 */
[----:B----4-:R-:W-:Y:S01]  /*b1d0*/  FFMA R100, R100, R56, R91 ;  /* 0x0000003864647223 */ /* 0x010fe2000000005b */
        /* <DEDUP_REMOVED lines=10> */
[C---:B-----5:R-:W-:Y:S01]  /*b280*/  FFMA R82, R92.reuse, R56, R82 ;  /* 0x000000385c527223 */ /* 0x060fe20000000052 */
[C---:B------:R-:W-:Y:S01]  /*b290*/  FFMA R14, R92.reuse, R20, R83 ;  /* 0x000000145c0e7223 */ /* 0x040fe20000000053 */
[C---:B------:R-:W-:Y:S01]  /*b2a0*/  FFMA R12, R92.reuse, R8, R87 ;  /* 0x000000085c0c7223 */ /* 0x040fe20000000057 */
[-C--:B------:R-:W-:Y:S01]  /*b2b0*/  FFMA R100, R11, R103.reuse, R100 ;  /* 0x000000670b647223 */ /* 0x080fe20000000064 */
        /* <DEDUP_REMOVED lines=13> */
[C---:B-1----:R-:W-:Y:S01]  /*b390*/  FFMA R78, R24.reuse, R20, R78 ;  /* 0x00000014184e7223 */ /* 0x042fe2000000004e */
        /* <DEDUP_REMOVED lines=33> */
[-C--:B------:R-:W-:Y:S01]  /*b5b0*/  FFMA R75, R115, R7.reuse, R4 ;  /* 0x00000007734b7223 */ /* 0x080fe20000000004 */
[C---:B------:R-:W-:Y:S01]  /*b5c0*/  FFMA R4, R16.reuse, R56, R71 ;  /* 0x0000003810047223 */ /* 0x040fe20000000047 */
[-C--:B------:R-:W-:Y:S01]  /*b5d0*/  FFMA R32, R23, R7.reuse, R32 ;  /* 0x0000000717207223 */ /* 0x080fe20000000020 */
[-C--:B------:R-:W-:Y:S01]  /*b5e0*/  FFMA R33, R59, R7.reuse, R60 ;  /* 0x000000073b217223 */ /* 0x080fe2000000003c */
        /* <DEDUP_REMOVED lines=28> */
[-C--:B------:R-:W-:Y:S01]  /*b7b0*/  FFMA R67, R23, R15.reuse, R60 ;  /* 0x0000000f17437223 */ /* 0x080fe2000000003c */
[C---:B--2---:R-:W-:Y:S01]  /*b7c0*/  FFMA R14, R24.reuse, R56, R65 ;  /* 0x00000038180e7223 */ /* 0x044fe20000000041 */
[----:B------:R-:W-:Y:S01]  /*b7d0*/  FFMA R69, R115, R15, R12 ;  /* 0x0000000f73457223 */ /* 0x000fe2000000000c */
[C---:B------:R-:W-:Y:S01]  /*b7e0*/  FFMA R66, R24.reuse, R20, R66 ;  /* 0x0000001418427223 */ /* 0x040fe20000000042 */
        /* <DEDUP_REMOVED lines=49> */
[-C--:B------:R-:W-:Y:S01]  /*bb00*/  FFMA R47, R115, R19.reuse, R16 ;  /* 0x00000013732f7223 */ /* 0x080fe20000000010 */
[C---:B------:R-:W-:Y:S01]  /*bb10*/  FFMA R16, R12.reuse, R8, R51 ;  /* 0x000000080c107223 */ /* 0x040fe20000000033 */
        /* <DEDUP_REMOVED lines=14> */
[C---:B---3--:R-:W-:Y:S01]  /*bc00*/  FFMA R12, R24.reuse, R20, R41 ;  /* 0x00000014180c7223 */ /* 0x048fe20000000029 */
[C---:B------:R-:W-:Y:S01]  /*bc10*/  FFMA R42, R24.reuse, R56, R42 ;  /* 0x00000038182a7223 */ /* 0x040fe2000000002a */
        /* <DEDUP_REMOVED lines=34> */
[-C--:B------:R-:W-:Y:S01]  /*be40*/  FFMA R35, R11, R7.reuse, R6 ;  /* 0x000000070b237223 */ /* 0x080fe20000000006 */
        /* <DEDUP_REMOVED lines=11> */
[----:B------:R-:W-:Y:S01]  /*bf00*/  FFMA R30, R18, R114, R25 ;  /* 0x00000072121e7223 */ /* 0x000fe20000000019 */
[----:B---3--:R-:W-:Y:S01]  /*bf10*/  FFMA R38, R12, R112, R38 ;  /* 0x000000700c267223 */ /* 0x008fe20000000026 */
[----:B------:R-:W-:Y:S01]  /*bf20*/  FFMA R18, R18, R10, R17 ;  /* 0x0000000a12127223 */ /* 0x000fe20000000011 */
[C---:B------:R-:W-:Y:S01]  /*bf30*/  FFMA R36, R12.reuse, R56, R36 ;  /* 0x000000380c247223 */ /* 0x040fe20000000024 */
[-C--:B------:R-:W-:Y:S01]  /*bf40*/  FFMA R27, R59, R19.reuse, R16 ;  /* 0x000000133b1b7223 */ /* 0x080fe20000000010 */
[-C--:B------:R-:W-:Y:S01]  /*bf50*/  FFMA R28, R23, R19.reuse, R28 ;  /* 0x00000013171c7223 */ /* 0x080fe2000000001c */
[-C--:B------:R-:W-:Y:S01]  /*bf60*/  FFMA R29, R11, R19.reuse, R18 ;  /* 0x000000130b1d7223 */ /* 0x080fe20000000012 */
        /* <DEDUP_REMOVED lines=13> */
[----:B------:R-:W3:Y:S01]  /*c040*/  LDS.128 R16, [R80+0x80] ;  /* 0x0000800050107984 */ /* 0x000ee20000000c00 */
[C---:B-1----:R-:W-:Y:S01]  /*c050*/  FFMA R97, R84.reuse, R56, R97 ;  /* 0x0000003854617223 */ /* 0x042fe20000000061 */
[C---:B------:R-:W-:Y:S01]  /*c060*/  FFMA R12, R84.reuse, R20, R96 ;  /* 0x00000014540c7223 */ /* 0x040fe20000000060 */
[C---:B------:R-:W-:Y:S01]  /*c070*/  FFMA R13, R84.reuse, R112, R99 ;  /* 0x00000070540d7223 */ /* 0x040fe20000000063 */
[----:B------:R-:W1:Y:S01]  /*c080*/  LDS.128 R48, [R80+0x480] ;  /* 0x0004800050307984 */ /* 0x000e620000000c00 */
[----:B------:R-:W-:Y:S01]  /*c090*/  FFMA R14, R84, R8, R98 ;  /* 0x00000008540e7223 */ /* 0x000fe20000000062 */
[C---:B------:R-:W-:Y:S01]  /*c0a0*/  FFMA R84, R85.reuse, R57, R97 ;  /* 0x0000003955547223 */ /* 0x040fe20000000061 */
[C---:B------:R-:W-:Y:S01]  /*c0b0*/  FFMA R12, R85.reuse, R21, R12 ;  /* 0x00000015550c7223 */ /* 0x040fe2000000000c */
[----:B------:R-:W4:Y:S01]  /*c0c0*/  LDS.128 R88, [R80+0x280] ;  /* 0x0002800050587984 */ /* 0x000f220000000c00 */
[C---:B------:R-:W-:Y:S01]  /*c0d0*/  FFMA R13, R85.reuse, R113, R13 ;  /* 0x00000071550d7223 */ /* 0x040fe2000000000d */
[----:B------:R-:W-:Y:S01]  /*c0e0*/  FFMA R14, R85, R9, R14 ;  /* 0x00000009550e7223 */ /* 0x000fe2000000000e */
[C---:B------:R-:W-:Y:S01]  /*c0f0*/  FFMA R85, R86.reuse, R22, R12 ;  /* 0x0000001656557223 */ /* 0x040fe2000000000c */
[----:B------:R-:W5:Y:S01]  /*c100*/  LDS.128 R36, [R80+0x680] ;  /* 0x0006800050247984 */ /* 0x000f620000000c00 */
[C---:B------:R-:W-:Y:S01]  /*c110*/  FFMA R84, R86.reuse, R58, R84 ;  /* 0x0000003a56547223 */ /* 0x040fe20000000054 */
[C---:B------:R-:W-:Y:S01]  /*c120*/  FFMA R12, R86.reuse, R10, R14 ;  /* 0x0000000a560c7223 */ /* 0x040fe2000000000e */
[----:B------:R-:W-:Y:S01]  /*c130*/  FFMA R13, R86, R114, R13 ;  /* 0x00000072560d7223 */ /* 0x000fe2000000000d */
[----:B------:R-:W5:Y:S01]  /*c140*/  LDS.128 R96, [R2.X4+UR4+0x280] ;  /* 0x0002800402607984 */ /* 0x000f620008004c00 */
[-C--:B------:R-:W-:Y:S01]  /*c150*/  FFMA R84, R59, R87.reuse, R84 ;  /* 0x000000573b547223 */ /* 0x080fe20000000054 */
[-C--:B------:R-:W-:Y:S01]  /*c160*/  FFMA R85, R23, R87.reuse, R85 ;  /* 0x0000005717557223 */ /* 0x080fe20000000055 */
[C---:B--2---:R-:W-:Y:S01]  /*c170*/  FFMA R110, R4.reuse, R8, R110 ;  /* 0x00000008046e7223 */ /* 0x044fe2000000006e */
[C---:B------:R-:W-:Y:S01]  /*c180*/  FFMA R109, R4.reuse, R56, R109 ;  /* 0x00000038046d7223 */ /* 0x040fe2000000006d */
[C---:B------:R-:W-:Y:S01]  /*c190*/  FFMA R108, R4.reuse, R20, R108 ;  /* 0x00000014046c7223 */ /* 0x040fe2000000006c */
[----:B------:R-:W-:Y:S01]  /*c1a0*/  FFMA R86, R11, R87, R12 ;  /* 0x000000570b567223 */ /* 0x000fe2000000000c */
[----:B------:R-:W-:Y:S01]  /*c1b0*/  FFMA R4, R4, R112, R111 ;  /* 0x0000007004047223 */ /* 0x000fe2000000006f */
[-C--:B------:R-:W-:Y:S01]  /*c1c0*/  FFMA R24, R23, R15.reuse, R24 ;  /* 0x0000000f17187223 */ /* 0x080fe20000000018 */
[-C--:B------:R-:W-:Y:S01]  /*c1d0*/  FFMA R25, R11, R15.reuse, R25 ;  /* 0x0000000f0b197223 */ /* 0x080fe20000000019 */
        /* <DEDUP_REMOVED lines=16> */
[----:B------:R-:W-:Y:S01]  /*c2e0*/  LDS.128 R108, [R2.X4+UR4+0x90] ;  /* 0x00009004026c7984 */ /* 0x000fe20008004c00 */
[----:B-1----:R-:W-:-:S02]  /*c2f0*/  FFMA R6, R104, R48, R103 ;  /* 0x0000003068067223 */ /* 0x002fc40000000067 */
[C---:B------:R-:W-:Y:S01]  /*c300*/  FFMA R11, R105.reuse, R17, R100 ;  /* 0x00000011690b7223 */ /* 0x040fe20000000064 */
[----:B------:R-:W-:Y:S01]  /*c310*/  LDS.128 R176, [R2.X4+UR4+0x7d0] ;  /* 0x0007d00402b07984 */ /* 0x000fe20008004c00 */
[C---:B----4-:R-:W-:Y:S01]  /*c320*/  FFMA R4, R104.reuse, R88, R101 ;  /* 0x0000005868047223 */ /* 0x050fe20000000065 */
[C---:B------:R-:W-:Y:S02]  /*c330*/  FFMA R9, R105.reuse, R49, R6 ;  /* 0x0000003169097223 */ /* 0x040fe40000000006 */
[----:B------:R-:W-:Y:S01]  /*c340*/  LDS.128 R180, [R2.X4+UR4+0x21d0] ;  /* 0x0021d00402b47984 */ /* 0x000fe20008004c00 */
[----:B-----5:R-:W-:Y:S01]  /*c350*/  FFMA R102, R104, R36, R102 ;  /* 0x0000002468667223 */ /* 0x020fe20000000066 */
[C---:B------:R-:W-:Y:S01]  /*c360*/  FFMA R21, R105.reuse, R89, R4 ;  /* 0x0000005969157223 */ /* 0x040fe20000000004 */
[C---:B------:R-:W-:Y:S01]  /*c370*/  FFMA R104, R106.reuse, R18, R11 ;  /* 0x000000126a687223 */ /* 0x040fe2000000000b */
[----:B------:R-:W1:Y:S01]  /*c380*/  LDS.128 R4, [R2.X4+UR4+0x680] ;  /* 0x0006800402047984 */ /* 0x000e620008004c00 */
[----:B------:R-:W-:Y:S01]  /*c390*/  FFMA R105, R105, R37, R102 ;  /* 0x0000002569697223 */ /* 0x000fe20000000066 */
[C---:B------:R-:W-:Y:S01]  /*c3a0*/  FFMA R20, R106.reuse, R50, R9 ;  /* 0x000000326a147223 */ /* 0x040fe20000000009 */
[C---:B------:R-:W-:Y:S01]  /*c3b0*/  FFMA R8, R106.reuse, R90, R21 ;  /* 0x0000005a6a087223 */ /* 0x040fe20000000015 */
[-C--:B------:R-:W-:Y:S01]  /*c3c0*/  FFMA R104, R19, R107.reuse, R104 ;  /* 0x0000006b13687223 */ /* 0x080fe20000000068 */
[----:B------:R-:W-:Y:S01]  /*c3d0*/  FFMA R10, R106, R38, R105 ;  /* 0x000000266a0a7223 */ /* 0x000fe20000000069 */
[-C--:B------:R-:W-:Y:S01]  /*c3e0*/  FFMA R105, R51, R107.reuse, R20 ;  /* 0x0000006b33697223 */ /* 0x080fe20000000014 */
[-C--:B------:R-:W-:Y:S01]  /*c3f0*/  FFMA R106, R91, R107.reuse, R8 ;  /* 0x0000006b5b6a7223 */ /* 0x080fe20000000008 */
        /* <DEDUP_REMOVED lines=29> */
[----:B------:R-:W-:Y:S01]  /*c5d0*/  LDS.128 R100, [R80+0x290] ;  /* 0x0002900050647984 */ /* 0x000fe20000000c00 */
[C---:B------:R-:W-:Y:S01]  /*c5e0*/  FFMA R12, R14.reuse, R90, R13 ;  /* 0x0000005a0e0c7223 */ /* 0x040fe2000000000d */
[----:B------:R-:W-:Y:S01]  /*c5f0*/  FFMA R14, R14, R18, R77 ;  /* 0x000000120e0e7223 */ /* 0x000fe2000000004d */
        /* <DEDUP_REMOVED lines=17> */
[C---:B---3--:R-:W-:Y:S01]  /*c710*/  FFMA R72, R8.reuse, R48, R72 ;  /* 0x0000003008487223 */ /* 0x048fe20000000048 */
        /* <DEDUP_REMOVED lines=39> */
[----:B------:R-:W1:Y:S01]  /*c990*/  LDS.128 R56, [R2.X4+UR4+0x4280] ;  /* 0x0042800402387984 */ /* 0x000e620008004c00 */
        /* <DEDUP_REMOVED lines=13> */
[-C--:B------:R-:W-:Y:S01]  /*ca70*/  FFMA R63, R91, R15.reuse, R12 ;  /* 0x0000000f5b3f7223 */ /* 0x080fe2000000000c */
[C---:B------:R-:W-:Y:S01]  /*ca80*/  FFMA R12, R4.reuse, R36, R53 ;  /* 0x00000024040c7223 */ /* 0x040fe20000000035 */
[----:B------:R-:W-:Y:S01]  /*ca90*/  FFMA R4, R4, R88, R55 ;  /* 0x0000005804047223 */ /* 0x000fe20000000037 */
[-C--:B------:R-:W-:Y:S01]  /*caa0*/  FFMA R61, R39, R15.reuse, R20 ;  /* 0x0000000f273d7223 */ /* 0x080fe20000000014 */
        /* <DEDUP_REMOVED lines=40> */
[-C--:B------:R-:W-:Y:S01]  /*cd30*/  FFMA R46, R51, R11.reuse, R46 ;  /* 0x0000000b332e7223 */ /* 0x080fe2000000002e */
[----:B------:R-:W-:Y:S01]  /*cd40*/  FFMA R52, R19, R11, R52 ;  /* 0x0000000b13347223 */ /* 0x000fe20000000034 */
[----:B------:R-:W-:Y:S01]  /*cd50*/  FFMA R12, R58, R18, R65 ;  /* 0x000000123a0c7223 */ /* 0x000fe20000000041 */
[----:B------:R-:W1:Y:S01]  /*cd60*/  LDS.128 R8, [R2.X4+UR4+0x6080] ;  /* 0x0060800402087984 */ /* 0x000e620008004c00 */
        /* <DEDUP_REMOVED lines=15> */
[----:B------:R-:W4:Y:S01]  /*ce60*/  LDS.128 R92, [R2.X4+UR4+0x6480] ;  /* 0x00648004025c7984 */ /* 0x000f220008004c00 */
[C---:B------:R-:W-:Y:S01]  /*ce70*/  FFMA R64, R22.reuse, R90, R21 ;  /* 0x0000005a16407223 */ /* 0x040fe20000000015 */
[----:B------:R-:W-:Y:S01]  /*ce80*/  FFMA R22, R22, R18, R65 ;  /* 0x0000001216167223 */ /* 0x000fe20000000041 */
[-C--:B------:R-:W-:Y:S01]  /*ce90*/  FFMA R43, R51, R23.reuse, R20 ;  /* 0x00000017332b7223 */ /* 0x080fe20000000014 */
[----:B------:R-:W-:Y:S01]  /*cea0*/  FFMA R44, R39, R23, R44 ;  /* 0x00000017272c7223 */ /* 0x000fe2000000002c */
[C---:B--2---:R-:W-:Y:S01]  /*ceb0*/  FFMA R40, R4.reuse, R88, R40 ;  /* 0x0000005804287223 */ /* 0x044fe20000000028 */
        /* <DEDUP_REMOVED lines=32> */
[----:B------:R-:W1:Y:S01]  /*d0c0*/  LDS.128 R4, [R2.X4+UR4+0x6680] ;  /* 0x0066800402047984 */ /* 0x000e620008004c00 */
        /* <DEDUP_REMOVED lines=12> */
[----:B------:R-:W2:Y:S01]  /*d190*/  LDS.128 R8, [R80+0x90] ;  /* 0x0000900050087984 */ /* 0x000ea20000000c00 */
[----:B----4-:R-:W-:Y:S01]  /*d1a0*/  FFMA R84, R92, R48, R84 ;  /* 0x000000305c547223 */ /* 0x010fe20000000054 */
        /* <DEDUP_REMOVED lines=10> */
[----:B------:R-:W5:Y:S01]  /*d250*/  LDS.128 R84, [R2.X4+UR4+0x290] ;  /* 0x0002900402547984 */ /* 0x000f620008004c00 */
        /* <DEDUP_REMOVED lines=13> */
[----:B------:R-:W-:Y:S01]  /*d330*/  LDS.128 R184, [R2.X4+UR4+0x23d0] ;  /* 0x0023d00402b87984 */ /* 0x000fe20008004c00 */
        /* <DEDUP_REMOVED lines=14> */
[----:B------:R-:W-:Y:S01]  /*d420*/  FFMA R90, R19, R7, R18 ;  /* 0x00000007135a7223 */ /* 0x000fe20000000012 */
[----:B------:R-:W-:Y:S01]  /*d430*/  FFMA R37, R109, R101, R106 ;  /* 0x000000656d257223 */ /* 0x000fe2000000006a */
[----:B------:R-:W-:Y:S01]  /*d440*/  FFMA R88, R51, R7, R88 ;  /* 0x0000000733587223 */ /* 0x000fe20000000058 */
[C---:B---3--:R-:W-:Y:S01]  /*d450*/  FFMA R4, R108.reuse, R28, R105 ;  /* 0x0000001c6c047223 */ /* 0x048fe20000000069 */
[----:B------:R-:W-:Y:S01]  /*d460*/  FFMA R19, R109, R9, R104 ;  /* 0x000000096d137223 */ /* 0x000fe20000000068 */
[-C--:B------:R-:W-:Y:S01]  /*d470*/  FFMA R89, R39, R7.reuse, R38 ;  /* 0x0000000727597223 */ /* 0x080fe20000000026 */
[----:B------:R-:W-:Y:S01]  /*d480*/  FFMA R91, R91, R7, R6 ;  /* 0x000000075b5b7223 */ /* 0x000fe20000000006 */
[----:B----4-:R-:W-:Y:S01]  /*d490*/  FFMA R108, R108, R24, R107 ;  /* 0x000000186c6c7223 */ /* 0x010fe2000000006b */
[C---:B------:R-:W-:Y:S01]  /*d4a0*/  FFMA R17, R109.reuse, R29, R4 ;  /* 0x0000001d6d117223 */ /* 0x040fe20000000004 */
[C---:B------:R-:W-:Y:S01]  /*d4b0*/  FFMA R16, R110.reuse, R102, R37 ;  /* 0x000000666e107223 */ /* 0x040fe20000000025 */
[----:B------:R-:W2:Y:S01]  /*d4c0*/  LDS.128 R4, [R2.X4+UR4+0x690] ;  /* 0x0006900402047984 */ /* 0x000ea20008004c00 */
[----:B------:R-:W-:Y:S01]  /*d4d0*/  FFMA R109, R109, R25, R108 ;  /* 0x000000196d6d7223 */ /* 0x000fe2000000006c */
[C---:B------:R-:W-:Y:S01]  /*d4e0*/  FFMA R108, R110.reuse, R10, R19 ;  /* 0x0000000a6e6c7223 */ /* 0x040fe20000000013 */
[----:B------:R-:W-:Y:S01]  /*d4f0*/  FFMA R36, R110, R30, R17 ;  /* 0x0000001e6e247223 */ /* 0x000fe20000000011 */
[----:B-----5:R-:W-:Y:S01]  /*d500*/  FFMA R82, R84, R24, R82 ;  /* 0x0000001854527223 */ /* 0x020fe20000000052 */
        /* <DEDUP_REMOVED lines=69> */
[C---:B-1----:R-:W-:Y:S01]  /*d960*/  FFMA R68, R36.reuse, R28, R68 ;  /* 0x0000001c24447223 */ /* 0x042fe20000000044 */
        /* <DEDUP_REMOVED lines=19> */
[-C--:B------:R-:W-:Y:S01]  /*daa0*/  FFMA R71, R103, R39.reuse, R36 ;  /* 0x0000002767477223 */ /* 0x080fe20000000024 */
[C---:B------:R-:W-:Y:S01]  /*dab0*/  FFMA R36, R12.reuse, R24, R61 ;  /* 0x000000180c247223 */ /* 0x040fe2000000003d */
[----:B------:R-:W-:Y:S01]  /*dac0*/  FFMA R12, R12, R100, R63 ;  /* 0x000000640c0c7223 */ /* 0x000fe2000000003f */
[----:B------:R-:W2:Y:S01]  /*dad0*/  LDS.128 R48, [R2.X4+UR4+0x4290] ;  /* 0x0042900402307984 */ /* 0x000ea20008004c00 */
        /* <DEDUP_REMOVED lines=23> */
[----:B------:R-:W3:Y:S01]  /*dc50*/  LDS.128 R12, [R2.X4+UR4+0x4490] ;  /* 0x00449004020c7984 */ /* 0x000ee20008004c00 */
[C---:B------:R-:W-:Y:S01]  /*dc60*/  FFMA R4, R6.reuse, R102, R5 ;  /* 0x0000006606047223 */ /* 0x040fe20000000005 */
[----:B------:R-:W-:Y:S01]  /*dc70*/  FFMA R54, R6, R30, R37 ;  /* 0x0000001e06367223 */ /* 0x000fe20000000025 */
[C---:B-1----:R-:W-:Y:S01]  /*dc80*/  FFMA R46, R16.reuse, R28, R46 ;  /* 0x0000001c102e7223 */ /* 0x042fe2000000002e */
        /* <DEDUP_REMOVED lines=13> */
[----:B------:R-:W1:Y:S01]  /*dd60*/  LDS.128 R4, [R2.X4+UR4+0x4690] ;  /* 0x0046900402047984 */ /* 0x000e620008004c00 */
        /* <DEDUP_REMOVED lines=37> */
[-C--:B------:R-:W-:Y:S01]  /*dfc0*/  FFMA R39, R27, R15.reuse, R16 ;  /* 0x0000000f1b277223 */ /* 0x080fe20000000010 */
[-C--:B------:R-:W-:Y:S01]  /*dfd0*/  FFMA R38, R31, R15.reuse, R38 ;  /* 0x0000000f1f267223 */ /* 0x080fe20000000026 */
[----:B------:R-:W-:Y:S01]  /*dfe0*/  FFMA R43, R103, R15, R12 ;  /* 0x0000000f672b7223 */ /* 0x000fe2000000000c */
[C---:B-1----:R-:W-:Y:S01]  /*dff0*/  FFMA R12, R4.reuse, R100, R97 ;  /* 0x00000064040c7223 */ /* 0x042fe20000000061 */
[C---:B------:R-:W-:Y:S01]  /*e000*/  FFMA R34, R4.reuse, R28, R34 ;  /* 0x0000001c04227223 */ /* 0x040fe20000000022 */
[C---:B------:R-:W-:Y:S01]  /*e010*/  FFMA R14, R4.reuse, R24, R35 ;  /* 0x00000018040e7223 */ /* 0x040fe20000000023 */
[----:B------:R-:W-:Y:S01]  /*e020*/  FFMA R96, R4, R8, R96 ;  /* 0x0000000804607223 */ /* 0x000fe20000000060 */
[----:B------:R-:W-:Y:S01]  /*e030*/  FFMA R17, R5, R101, R12 ;  /* 0x0000006505117223 */ /* 0x000fe2000000000c */
        /* <DEDUP_REMOVED lines=24> */
[-C--:B------:R-:W-:Y:S01]  /*e1c0*/  FFMA R40, R31, R59.reuse, R40 ;  /* 0x0000003b1f287223 */ /* 0x080fe20000000028 */
[----:B------:R-:W-:Y:S01]  /*e1d0*/  FFMA R42, R58, R10, R57 ;  /* 0x0000000a3a2a7223 */ /* 0x000fe20000000039 */
[-C--:B------:R-:W-:Y:S01]  /*e1e0*/  FFMA R41, R27, R59.reuse, R14 ;  /* 0x0000003b1b297223 */ /* 0x080fe2000000000e */
[----:B------:R-:W-:Y:S01]  /*e1f0*/  LDS.128 R96, [R2.X4+UR4+0xa0] ;  /* 0x0000a00402607984 */ /* 0x000fe20008004c00 */
[C---:B---3--:R-:W-:Y:S01]  /*e200*/  FFMA R22, R64.reuse, R100, R22 ;  /* 0x0000006440167223 */ /* 0x048fe20000000016 */
        /* <DEDUP_REMOVED lines=9> */
[----:B------:R-:W2:Y:S01]  /*e2a0*/  LDS.128 R112, [R80+0xa0] ;  /* 0x0000a00050707984 */ /* 0x000ea20000000c00 */
[C---:B------:R-:W-:Y:S01]  /*e2b0*/  FFMA R58, R66.reuse, R102, R15 ;  /* 0x00000066423a7223 */ /* 0x040fe2000000000f */
[----:B------:R-:W-:Y:S01]  /*e2c0*/  FFMA R0, R66, R30, R13 ;  /* 0x0000001e42007223 */ /* 0x000fe2000000000d */
[----:B------:R-:W-:Y:S01]  /*e2d0*/  FFMA R92, R104, R28, R92 ;  /* 0x0000001c685c7223 */ /* 0x000fe2000000005c */
[----:B------:R-:W3:Y:S01]  /*e2e0*/  LDS.128 R20, [R80+0x4a0] ;  /* 0x0004a00050147984 */ /* 0x000ee20000000c00 */
[C---:B------:R-:W-:Y:S01]  /*e2f0*/  FFMA R57, R66.reuse, R10, R57 ;  /* 0x0000000a42397223 */ /* 0x040fe20000000039 */
[----:B------:R-:W-:Y:S01]  /*e300*/  FFMA R56, R66, R26, R65 ;  /* 0x0000001a42387223 */ /* 0x000fe20000000041 */
        /* <DEDUP_REMOVED lines=31> */
[----:B------:R-:W-:Y:S01]  /*e500*/  FFMA R107, R103, R107, R65 ;  /* 0x0000006b676b7223 */ /* 0x000fe20000000041 */
[-C--:B------:R-:W-:Y:S01]  /*e510*/  FFMA R100, R31, R7.reuse, R100 ;  /* 0x000000071f647223 */ /* 0x080fe20000000064 */
[C---:B--2---:R-:W-:Y:S01]  /*e520*/  FFMA R108, R96.reuse, R112, R108 ;  /* 0x00000070606c7223 */ /* 0x044fe2000000006c */
[-C--:B------:R-:W-:Y:S01]  /*e530*/  FFMA R101, R27, R7.reuse, R26 ;  /* 0x000000071b657223 */ /* 0x080fe2000000001a */
[-C--:B------:R-:W-:Y:S01]  /*e540*/  FFMA R102, R11, R7.reuse, R10 ;  /* 0x000000070b667223 */ /* 0x080fe2000000000a */
[----:B------:R-:W-:Y:S01]  /*e550*/  FFMA R103, R103, R7, R6 ;  /* 0x0000000767677223 */ /* 0x000fe20000000006 */
[C---:B---3--:R-:W-:Y:S01]  /*e560*/  FFMA R4, R96.reuse, R20, R109 ;  /* 0x0000001460047223 */ /* 0x048fe2000000006d */
[----:B------:R-:W-:Y:S01]  /*e570*/  FFMA R25, R97, R113, R108 ;  /* 0x0000007161197223 */ /* 0x000fe2000000006c */
[-C--:B------:R-:W-:Y:S01]  /*e580*/  FFMA R57, R11, R67.reuse, R57 ;  /* 0x000000430b397223 */ /* 0x080fe20000000039 */
[----:B------:R-:W-:Y:S01]  /*e590*/  FFMA R56, R27, R67, R56 ;  /* 0x000000431b387223 */ /* 0x000fe20000000038 */
[----:B----4-:R-:W-:Y:S01]  /*e5a0*/  FFMA R110, R96, R12, R110 ;  /* 0x0000000c606e7223 */ /* 0x010fe2000000006e */
[C---:B------:R-:W-:Y:S01]  /*e5b0*/  FFMA R9, R97.reuse, R21, R4 ;  /* 0x0000001561097223 */ /* 0x040fe20000000004 */
[----:B------:R-:W-:Y:S01]  /*e5c0*/  FFMA R8, R98, R114, R25 ;  /* 0x0000007262087223 */ /* 0x000fe20000000019 */
[----:B------:R-:W2:Y:S01]  /*e5d0*/  LDS.128 R4, [R2.X4+UR4+0x6a0] ;  /* 0x0006a00402047984 */ /* 0x000ea20008004c00 */
        /* <DEDUP_REMOVED lines=18> */
[C---:B------:R-:W-:Y:S01]  /*e700*/  FFMA R99, R19.reuse, R99, R10 ;  /* 0x0000006313637223 */ /* 0x040fe2000000000a */
[C---:B------:R-:W-:Y:S01]  /*e710*/  FFMA R92, R94.reuse, R18, R27 ;  /* 0x000000125e5c7223 */ /* 0x040fe2000000001b */
[----:B------:R-:W3:Y:S01]  /*e720*/  LDS.128 R8, [R2.X4+UR4+0x20a0] ;  /* 0x0020a00402087984 */ /* 0x000ee20008004c00 */
        /* <DEDUP_REMOVED lines=51> */
[----:B------:R-:W3:Y:S01]  /*ea60*/  LDS.128 R4, [R2.X4+UR4+0x26a0] ;  /* 0x0026a00402047984 */ /* 0x000ee20008004c00 */
[C---:B------:R-:W-:Y:S01]  /*ea70*/  FFMA R78, R10.reuse, R22, R65 ;  /* 0x000000160a4e7223 */ /* 0x040fe20000000041 */
[C---:B------:R-:W-:Y:S01]  /*ea80*/  FFMA R8, R10.reuse, R114, R9 ;  /* 0x000000720a087223 */ /* 0x040fe20000000009 */
[----:B------:R-:W-:Y:S01]  /*ea90*/  FFMA R10, R10, R14, R73 ;  /* 0x0000000e0a0a7223 */ /* 0x000fe20000000049 */
[C---:B-1----:R-:W-:Y:S01]  /*eaa0*/  FFMA R70, R24.reuse, R20, R70 ;  /* 0x0000001418467223 */ /* 0x042fe20000000046 */
[C---:B------:R-:W-:Y:S01]  /*eab0*/  FFMA R72, R24.reuse, R112, R72 ;  /* 0x0000007018487223 */ /* 0x040fe20000000048 */
[-C--:B------:R-:W-:Y:S01]  /*eac0*/  FFMA R79, R115, R11.reuse, R8 ;  /* 0x0000000b734f7223 */ /* 0x080fe20000000008 */
        /* <DEDUP_REMOVED lines=31> */
[-C--:B------:R-:W-:Y:S01]  /*ecc0*/  FFMA R61, R19, R31.reuse, R62 ;  /* 0x0000001f133d7223 */ /* 0x080fe2000000003e */
[-C--:B------:R-:W-:Y:S01]  /*ecd0*/  FFMA R62, R23, R31.reuse, R64 ;  /* 0x0000001f173e7223 */ /* 0x080fe20000000040 */
[C---:B---3--:R-:W-:Y:S01]  /*ece0*/  FFMA R54, R4.reuse, R20, R54 ;  /* 0x0000001404367223 */ /* 0x048fe20000000036 */
        /* <DEDUP_REMOVED lines=32> */
[-C--:B------:R-:W-:Y:S01]  /*eef0*/  FFMA R47, R115, R11.reuse, R8 ;  /* 0x0000000b732f7223 */ /* 0x080fe20000000008 */
[C---:B--2---:R-:W-:Y:S01]  /*ef00*/  FFMA R8, R24.reuse, R20, R49 ;  /* 0x0000001418087223 */ /* 0x044fe20000000031 */
[-C--:B------:R-:W-:Y:S01]  /*ef10*/  FFMA R46, R23, R11.reuse, R64 ;  /* 0x0000000b172e7223 */ /* 0x080fe20000000040 */
        /* <DEDUP_REMOVED lines=10> */
[C---:B------:R-:W-:Y:S01]  /*efc0*/  FFMA R24, R26.reuse, R18, R51 ;  /* 0x000000121a187223 */ /* 0x040fe20000000033 */
[C---:B------:R-:W-:Y:S01]  /*efd0*/  FFMA R48, R26.reuse, R14, R65 ;  /* 0x0000000e1a307223 */ /* 0x040fe20000000041 */
[----:B------:R-:W-:Y:S01]  /*efe0*/  LDS.128 R68, [R80+0xb0] ;  /* 0x0000b00050447984 */ /* 0x000fe20000000c00 */
[----:B------:R-:W-:Y:S01]  /*eff0*/  FFMA R50, R26, R114, R25 ;  /* 0x000000721a327223 */ /* 0x000fe20000000019 */
[-C--:B------:R-:W-:Y:S01]  /*f000*/  FFMA R24, R19, R27.reuse, R24 ;  /* 0x0000001b13187223 */ /* 0x080fe20000000018 */
[-C--:B------:R-:W-:Y:S01]  /*f010*/  FFMA R25, R23, R27.reuse, R64 ;  /* 0x0000001b17197223 */ /* 0x080fe20000000040 */
[C---:B---3--:R-:W-:Y:S01]  /*f020*/  FFMA R44, R28.reuse, R112, R44 ;  /* 0x000000701c2c7223 */ /* 0x048fe2000000002c */
[-C--:B------:R-:W-:Y:S01]  /*f030*/  FFMA R26, R115, R27.reuse, R50 ;  /* 0x0000001b731a7223 */ /* 0x080fe20000000032 */
[----:B------:R-:W-:Y:S01]  /*f040*/  FFMA R27, R15, R27, R48 ;  /* 0x0000001b0f1b7223 */ /* 0x000fe20000000030 */
        /* <DEDUP_REMOVED lines=29> */
[-C--:B------:R-:W-:Y:S01]  /*f220*/  FFMA R37, R115, R7.reuse, R4 ;  /* 0x0000000773257223 */ /* 0x080fe20000000004 */
[C---:B--2---:R-:W-:Y:S01]  /*f230*/  FFMA R40, R8.reuse, R20, R40 ;  /* 0x0000001408287223 */ /* 0x044fe20000000028 */
[C---:B------:R-:W-:Y:S01]  /*f240*/  FFMA R4, R8.reuse, R16, R41 ;  /* 0x0000001008047223 */ /* 0x040fe20000000029 */
        /* <DEDUP_REMOVED lines=14> */
[-C--:B------:R-:W-:Y:S01]  /*f330*/  FFMA R31, R23, R11.reuse, R8 ;  /* 0x0000000b171f7223 */ /* 0x080fe20000000008 */
[C---:B---3--:R-:W-:Y:S01]  /*f340*/  FFMA R8, R64.reuse, R112, R57 ;  /* 0x0000007040087223 */ /* 0x048fe20000000039 */
[C---:B------:R-:W-:Y:S01]  /*f350*/  FFMA R0, R64.reuse, R20, R0 ;  /* 0x0000001440007223 */ /* 0x040fe20000000000 */
        /* <DEDUP_REMOVED lines=10> */
[----:B------:R-:W3:Y:S01]  /*f400*/  LDS.128 R8, [R80+0x2b0] ;  /* 0x0002b00050087984 */ /* 0x000ee20000000c00 */
[----:B------:R-:W-:Y:S01]  /*f410*/  FFMA R65, R65, R17, R56 ;  /* 0x0000001141417223 */ /* 0x000fe20000000038 */
[----:B------:R-:W-:Y:S01]  /*f420*/  FFMA R98, R108, R68, R98 ;  /* 0x000000446c627223 */ /* 0x000fe20000000062 */
[C---:B------:R-:W-:Y:S01]  /*f430*/  FFMA R29, R66.reuse, R14, R29 ;  /* 0x0000000e421d7223 */ /* 0x040fe2000000001d */
[----:B------:R-:W4:Y:S01]  /*f440*/  LDS.128 R84, [R80+0x4b0] ;  /* 0x0004b00050547984 */ /* 0x000f220000000c00 */
[----:B------:R-:W-:Y:S01]  /*f450*/  FFMA R28, R66, R18, R65 ;  /* 0x00000012421c7223 */ /* 0x000fe20000000041 */
[-C--:B------:R-:W-:Y:S01]  /*f460*/  FFMA R30, R115, R67.reuse, R30 ;  /* 0x00000043731e7223 */ /* 0x080fe2000000001e */
[----:B------:R-:W-:Y:S01]  /*f470*/  FFMA R0, R23, R67, R0 ;  /* 0x0000004317007223 */ /* 0x000fe20000000000 */
[----:B------:R-:W5:Y:S01]  /*f480*/  LDS.128 R56, [R80+0x6b0] ;  /* 0x0006b00050387984 */ /* 0x000f620000000c00 */
        /* <DEDUP_REMOVED lines=29> */
[----:B------:R-:W-:Y:S01]  /*f660*/  FFMA R51, R115, R51, R65 ;  /* 0x0000003373337223 */ /* 0x000fe20000000041 */
[-C--:B------:R-:W-:Y:S01]  /*f670*/  FFMA R112, R23, R7.reuse, R112 ;  /* 0x0000000717707223 */ /* 0x080fe20000000070 */
[C---:B---3--:R-:W-:Y:S01]  /*f680*/  FFMA R96, R108.reuse, R8, R96 ;  /* 0x000000086c607223 */ /* 0x048fe20000000060 */
[-C--:B------:R-:W-:Y:S01]  /*f690*/  FFMA R113, R19, R7.reuse, R18 ;  /* 0x0000000713717223 */ /* 0x080fe20000000012 */
[-C--:B------:R-:W-:Y:S01]  /*f6a0*/  FFMA R114, R15, R7.reuse, R14 ;  /* 0x000000070f727223 */ /* 0x080fe2000000000e */
[----:B------:R-:W-:Y:S01]  /*f6b0*/  FFMA R115, R115, R7, R6 ;  /* 0x0000000773737223 */ /* 0x000fe20000000006 */
[C---:B----4-:R-:W-:Y:S01]  /*f6c0*/  FFMA R4, R108.reuse, R84, R97 ;  /* 0x000000546c047223 */ /* 0x050fe20000000061 */
[C---:B------:R-:W-:Y:S01]  /*f6d0*/  FFMA R7, R109.reuse, R9, R96 ;  /* 0x000000096d077223 */ /* 0x040fe20000000060 */
[C---:B------:R-:W-:Y:S01]  /*f6e0*/  FFMA R13, R109.reuse, R69, R98 ;  /* 0x000000456d0d7223 */ /* 0x040fe20000000062 */
[----:B------:R-:W-:Y:S01]  /*f6f0*/  LDS.128 R20, [R2.X4+UR4+0x20b0] ;  /* 0x0020b00402147984 */ /* 0x000fe20008004c00 */
[----:B-----5:R-:W-:Y:S01]  /*f700*/  FFMA R108, R108, R56, R99 ;  /* 0x000000386c6c7223 */ /* 0x020fe20000000063 */
[C---:B------:R-:W-:Y:S01]  /*f710*/  FFMA R5, R109.reuse, R85, R4 ;  /* 0x000000556d057223 */ /* 0x040fe20000000004 */
[C---:B------:R-:W-:Y:S01]  /*f720*/  FFMA R4, R110.reuse, R70, R13 ;  /* 0x000000466e047223 */ /* 0x040fe2000000000d */
[----:B------:R-:W3:Y:S01]  /*f730*/  LDS.128 R96, [R2.X4+UR4+0x6b0] ;  /* 0x0006b00402607984 */ /* 0x000ee20008004c00 */
[----:B------:R-:W-:Y:S01]  /*f740*/  FFMA R109, R109, R57, R108 ;  /* 0x000000396d6d7223 */ /* 0x000fe2000000006c */
[C---:B------:R-:W-:Y:S01]  /*f750*/  FFMA R108, R110.reuse, R10, R7 ;  /* 0x0000000a6e6c7223 */ /* 0x040fe20000000007 */
[----:B------:R-:W-:Y:S01]  /*f760*/  FFMA R12, R110, R86, R5 ;  /* 0x000000566e0c7223 */ /* 0x000fe20000000005 */
[----:B-1----:R-:W-:Y:S01]  /*f770*/  FFMA R92, R104, R56, R92 ;  /* 0x00000038685c7223 */ /* 0x002fe2000000005c */
        /* <DEDUP_REMOVED lines=18> */
[----:B------:R-:W-:Y:S01]  /*f8a0*/  FFMA R28, R19, R67, R28 ;  /* 0x00000043131c7223 */ /* 0x000fe2000000001c */
        /* <DEDUP_REMOVED lines=26> */
[----:B------:R-:W-:Y:S01]  /*fa50*/  FFMA R29, R15, R67, R29 ;  /* 0x000000430f1d7223 */ /* 0x000fe2000000001d */
[----:B------:R-:W-:Y:S01]  /*fa60*/  FFMA R97, R97, R69, R82 ;  /* 0x0000004561617223 */ /* 0x000fe20000000052 */
[----:B------:R-:W2:Y:S01]  /*fa70*/  LDS.128 R12, [R2.X4+UR4+0x24b0] ;  /* 0x0024b004020c7984 */ /* 0x000ea20008004c00 */
        /* <DEDUP_REMOVED lines=19> */
[----:B------:R-:W-:Y:S01]  /*fbb0*/  LDS.128 R188, [R2.X4+UR4+0x25d0] ;  /* 0x0025d00402bc7984 */ /* 0x000fe20008004c00 */
        /* <DEDUP_REMOVED lines=19> */
[-C--:B------:R-:W-:Y:S01]  /*fcf0*/  FFMA R91, R87, R19.reuse, R16 ;  /* 0x00000013575b7223 */ /* 0x080fe20000000010 */
[----:B------:R-:W-:Y:S01]  /*fd00*/  FFMA R18, R18, R10, R73 ;  /* 0x0000000a12127223 */ /* 0x000fe20000000049 */
        /* <DEDUP_REMOVED lines=13> */
[----:B------:R-:W-:Y:S01]  /*fde0*/  FFMA R82, R14, R58, R63 ;  /* 0x0000003a0e527223 */ /* 0x000fe2000000003f */
[----:B---3--:R-:W-:Y:S01]  /*fdf0*/  FFMA R54, R4, R84, R54 ;  /* 0x0000005404367223 */ /* 0x008fe20000000036 */
[C---:B------:R-:W-:Y:S01]  /*fe00*/  FFMA R88, R14.reuse, R70, R13 ;  /* 0x000000460e587223 */ /* 0x040fe2000000000d */
[-C--:B------:R-:W-:Y:S01]  /*fe10*/  FFMA R83, R87, R15.reuse, R12 ;  /* 0x0000000f57537223 */ /* 0x080fe2000000000c */
[----:B------:R-:W-:Y:S01]  /*fe20*/  FFMA R14, R14, R10, R65 ;  /* 0x0000000a0e0e7223 */ /* 0x000fe20000000041 */
        /* <DEDUP_REMOVED lines=13> */
[----:B------:R-:W-:Y:S01]  /*ff00*/  LDS.128 R64, [R2.X4+UR4+0xc0] ;  /* 0x0000c00402407984 */ /* 0x000fe20008004c00 */
[----:B------:R-:W-:Y:S01]  /*ff10*/  FFMA R4, R6, R70, R5 ;  /* 0x0000004606047223 */ /* 0x000fe20000000005 */
[C---:B-1----:R-:W-:Y:S01]  /*ff20*/  FFMA R46, R20.reuse, R84, R46 ;  /* 0x00000054142e7223 */ /* 0x042fe2000000002e */
[----:B------:R-:W-:Y:S01]  /*ff30*/  FFMA R52, R20, R8, R52 ;  /* 0x0000000814347223 */ /* 0x000fe20000000034 */
        /* <DEDUP_REMOVED lines=98> */
[----:B------:R-:W3:Y:S01]  /*10560*/  LDS.128 R28, [R80+0x2c0] ;  /* 0x0002c000501c7984 */ /* 0x000ee20000000c00 */
[C---:B------:R-:W-:Y:S01]  /*10570*/  FFMA R53, R18.reuse, R10, R53 ;  /* 0x0000000a12357223 */ /* 0x040fe20000000035 */
[----:B------:R-:W-:Y:S01]  /*10580*/  FFMA R52, R18, R58, R17 ;  /* 0x0000003a12347223 */ /* 0x000fe20000000011 */
[----:B------:R-:W-:Y:S01]  /*10590*/  FFMA R0, R87, R19, R0 ;  /* 0x0000001357007223 */ /* 0x000fe20000000000 */
[----:B------:R-:W4:Y:S01]  /*105a0*/  LDS.128 R40, [R80+0x4c0] ;  /* 0x0004c00050287984 */ /* 0x000f220000000c00 */
[C---:B-1----:R-:W-:Y:S01]  /*105b0*/  FFMA R48, R36.reuse, R84, R48 ;  /* 0x0000005424307223 */ /* 0x042fe20000000030 */
[C---:B------:R-:W-:Y:S01]  /*105c0*/  FFMA R16, R36.reuse, R56, R49 ;  /* 0x0000003824107223 */ /* 0x040fe20000000031 */
[C---:B------:R-:W-:Y:S01]  /*105d0*/  FFMA R17, R36.reuse, R68, R51 ;  /* 0x0000004424117223 */ /* 0x040fe20000000033 */
[----:B------:R-:W1:Y:S01]  /*105e0*/  LDS.128 R12, [R80+0xc0] ;  /* 0x0000c000500c7984 */ /* 0x000e620000000c00 */
[----:B------:R-:W-:Y:S01]  /*105f0*/  FFMA R18, R36, R8, R50 ;  /* 0x0000000824127223 */ /* 0x000fe20000000032 */
[C---:B------:R-:W-:Y:S01]  /*10600*/  FFMA R36, R37.reuse, R85, R48 ;  /* 0x0000005525247223 */ /* 0x040fe20000000030 */
[C---:B------:R-:W-:Y:S01]  /*10610*/  FFMA R16, R37.reuse, R57, R16 ;  /* 0x0000003925107223 */ /* 0x040fe20000000010 */
[----:B------:R-:W5:Y:S01]  /*10620*/  LDS.128 R44, [R80+0x6c0] ;  /* 0x0006c000502c7984 */ /* 0x000f620000000c00 */
[C---:B------:R-:W-:Y:S01]  /*10630*/  FFMA R17, R37.reuse, R69, R17 ;  /* 0x0000004525117223 */ /* 0x040fe20000000011 */
[----:B------:R-:W-:Y:S01]  /*10640*/  FFMA R18, R37, R9, R18 ;  /* 0x0000000925127223 */ /* 0x000fe20000000012 */
[C---:B------:R-:W-:Y:S01]  /*10650*/  FFMA R37, R38.reuse, R58, R16 ;  /* 0x0000003a26257223 */ /* 0x040fe20000000010 */
[----:B------:R-:W5:Y:S01]  /*10660*/  LDS.128 R48, [R2.X4+UR4+0x2c0] ;  /* 0x0002c00402307984 */ /* 0x000f620008004c00 */
[C---:B------:R-:W-:Y:S01]  /*10670*/  FFMA R36, R38.reuse, R86, R36 ;  /* 0x0000005626247223 */ /* 0x040fe20000000024 */
[C---:B------:R-:W-:Y:S01]  /*10680*/  FFMA R16, R38.reuse, R10, R18 ;  /* 0x0000000a26107223 */ /* 0x040fe20000000012 */
[----:B------:R-:W-:Y:S01]  /*10690*/  FFMA R17, R38, R70, R17 ;  /* 0x0000004626117223 */ /* 0x000fe20000000011 */
[-C--:B------:R-:W-:Y:S01]  /*106a0*/  FFMA R37, R59, R39.reuse, R37 ;  /* 0x000000273b257223 */ /* 0x080fe20000000025 */
[-C--:B------:R-:W-:Y:S01]  /*106b0*/  FFMA R36, R87, R39.reuse, R36 ;  /* 0x0000002757247223 */ /* 0x080fe20000000024 */
[----:B------:R-:W-:Y:S01]  /*106c0*/  FFMA R38, R11, R39, R16 ;  /* 0x000000270b267223 */ /* 0x000fe20000000010 */
[-C--:B------:R-:W-:Y:S01]  /*106d0*/  FFMA R52, R59, R19.reuse, R52 ;  /* 0x000000133b347223 */ /* 0x080fe20000000034 */
[-C--:B------:R-:W-:Y:S01]  /*106e0*/  FFMA R53, R11, R19.reuse, R53 ;  /* 0x000000130b357223 */ /* 0x080fe20000000035 */
[C---:B------:R-:W-:Y:S01]  /*106f0*/  FFMA R54, R71.reuse, R19, R54 ;  /* 0x0000001347367223 */ /* 0x040fe20000000036 */
[----:B------:R-:W-:Y:S01]  /*10700*/  FFMA R39, R71, R39, R17 ;  /* 0x0000002747277223 */ /* 0x000fe20000000011 */
[C---:B--2---:R-:W-:Y:S01]  /*10710*/  FFMA R114, R4.reuse, R8, R114 ;  /* 0x0000000804727223 */ /* 0x044fe20000000072 */
        /* <DEDUP_REMOVED lines=13> */
[-C--:B------:R-:W-:Y:S01]  /*107f0*/  FFMA R68, R87, R7.reuse, R68 ;  /* 0x0000000757447223 */ /* 0x080fe20000000044 */
[-C--:B------:R-:W-:Y:S01]  /*10800*/  FFMA R69, R59, R7.reuse, R58 ;  /* 0x000000073b457223 */ /* 0x080fe2000000003a */
[-C--:B------:R-:W-:Y:S01]  /*10810*/  FFMA R70, R11, R7.reuse, R10 ;  /* 0x000000070b467223 */ /* 0x080fe2000000000a */
[C---:B----4-:R-:W-:Y:S01]  /*10820*/  FFMA R4, R64.reuse, R40, R109 ;  /* 0x0000002840047223 */ /* 0x050fe2000000006d */
[----:B------:R-:W-:Y:S01]  /*10830*/  FFMA R71, R71, R7, R6 ;  /* 0x0000000747477223 */ /* 0x000fe20000000006 */
[C---:B------:R-:W-:Y:S01]  /*10840*/  FFMA R7, R65.reuse, R29, R108 ;  /* 0x0000001d41077223 */ /* 0x040fe2000000006c */
[----:B------:R-:W3:Y:S01]  /*10850*/  LDS.128 R8, [R2.X4+UR4+0x6c0] ;  /* 0x0006c00402087984 */ /* 0x000ee20008004c00 */
[-C--:B-1----:R-:W-:Y:S01]  /*10860*/  FFMA R110, R64, R12.reuse, R110 ;  /* 0x0000000c406e7223 */ /* 0x082fe2000000006e */
[C---:B------:R-:W-:Y:S01]  /*10870*/  FFMA R5, R65.reuse, R41, R4 ;  /* 0x0000002941057223 */ /* 0x040fe20000000004 */
[----:B------:R-:W-:Y:S01]  /*10880*/  FFMA R96, R124, R12, R96 ;  /* 0x0000000c7c607223 */ /* 0x000fe20000000060 */
[----:B------:R-:W-:Y:S01]  /*10890*/  LDS.128 R228, [R2.X4+UR4+0x1e0] ;  /* 0x0001e00402e47984 */ /* 0x000fe20008004c00 */
[----:B-----5:R-:W-:Y:S01]  /*108a0*/  FFMA R64, R64, R44, R111 ;  /* 0x0000002c40407223 */ /* 0x020fe2000000006f */
        /* <DEDUP_REMOVED lines=40> */
[C---:B---3--:R-:W-:Y:S01]  /*10b30*/  FFMA R32, R8.reuse, R44, R32 ;  /* 0x0000002c08207223 */ /* 0x048fe20000000020 */
[-C--:B------:R-:W-:Y:S01]  /*10b40*/  FFMA R59, R47, R19.reuse, R16 ;  /* 0x000000132f3b7223 */ /* 0x080fe20000000010 */
        /* <DEDUP_REMOVED lines=17> */
[C---:B------:R-:W-:Y:S01]  /*10c60*/  FFMA R8, R124.reuse, R28, R97 ;  /* 0x0000001c7c087223 */ /* 0x040fe20000000061 */
[-C--:B------:R-:W-:Y:S01]  /*10c70*/  FFMA R57, R31, R11.reuse, R10 ;  /* 0x0000000b1f397223 */ /* 0x080fe2000000000a */
[----:B------:R-:W-:Y:S01]  /*10c80*/  FFMA R10, R124, R40, R95 ;  /* 0x000000287c0a7223 */ /* 0x000fe2000000005f */
        /* <DEDUP_REMOVED lines=24> */
[----:B------:R-:W-:-:S02]  /*10e10*/  FFMA R4, R6, R46, R91 ;  /* 0x0000002e06047223 */ /* 0x000fc4000000005b */
        /* <DEDUP_REMOVED lines=30> */
[----:B------:R-:W3:Y:S01]  /*11000*/  LDS.128 R16, [R2.X4+UR4+0x44c0] ;  /* 0x0044c00402107984 */ /* 0x000ee20008004c00 */
[C---:B------:R-:W-:Y:S01]  /*11010*/  FFMA R78, R110.reuse, R46, R79 ;  /* 0x0000002e6e4e7223 */ /* 0x040fe2000000004f */
[----:B------:R-:W-:Y:S01]  /*11020*/  FFMA R109, R109, R13, R108 ;  /* 0x0000000d6d6d7223 */ /* 0x000fe2000000006c */
[----:B------:R-:W-:Y:S01]  /*11030*/  FFMA R112, R110, R42, R77 ;  /* 0x0000002a6e707223 */ /* 0x000fe2000000004d */
[----:B------:R-:W-:Y:S01]  /*11040*/  LDS.128 R88, [R2.X4+UR4+0x2e0] ;  /* 0x0002e00402587984 */ /* 0x000fe20008004c00 */
        /* <DEDUP_REMOVED lines=12> */
[----:B------:R-:W1:Y:S01]  /*11110*/  LDS.128 R20, [R2.X4+UR4+0x46c0] ;  /* 0x0046c00402147984 */ /* 0x000e620008004c00 */
[-C--:B------:R-:W-:Y:S01]  /*11120*/  FFMA R112, R43, R111.reuse, R112 ;  /* 0x0000006f2b707223 */ /* 0x080fe20000000070 */
[C---:B------:R-:W-:Y:S01]  /*11130*/  FFMA R8, R10.reuse, R14, R9 ;  /* 0x0000000e0a087223 */ /* 0x040fe20000000009 */
[-C--:B------:R-:W-:Y:S01]  /*11140*/  FFMA R114, R15, R111.reuse, R114 ;  /* 0x0000006f0f727223 */ /* 0x080fe20000000072 */
[----:B------:R-:W-:Y:S01]  /*11150*/  FFMA R111, R31, R111, R110 ;  /* 0x0000006f1f6f7223 */ /* 0x000fe2000000006e */
        /* <DEDUP_REMOVED lines=15> */
[----:B------:R-:W-:Y:S01]  /*11250*/  FFMA R74, R6, R42, R73 ;  /* 0x0000002a064a7223 */ /* 0x000fe20000000049 */
[----:B------:R-:W2:Y:S01]  /*11260*/  LDS.128 R8, [R2.X4+UR4+0x60c0] ;  /* 0x0060c00402087984 */ /* 0x000ea20008004c00 */
        /* <DEDUP_REMOVED lines=11> */
[-C--:B------:R-:W-:Y:S01]  /*11320*/  FFMA R103, R43, R7.reuse, R74 ;  /* 0x000000072b677223 */ /* 0x080fe2000000004a */
[C---:B------:R-:W-:Y:S01]  /*11330*/  FFMA R16, R18.reuse, R14, R17 ;  /* 0x0000000e12107223 */ /* 0x040fe20000000011 */
[-C--:B------:R-:W-:Y:S01]  /*11340*/  FFMA R104, R47, R7.reuse, R104 ;  /* 0x000000072f687223 */ /* 0x080fe20000000068 */
[----:B------:R-:W-:Y:S01]  /*11350*/  FFMA R106, R31, R7, R106 ;  /* 0x000000071f6a7223 */ /* 0x000fe2000000006a */
[C---:B------:R-:W-:Y:S01]  /*11360*/  FFMA R62, R18.reuse, R46, R61 ;  /* 0x0000002e123e7223 */ /* 0x040fe2000000003d */
[C---:B------:R-:W-:Y:S01]  /*11370*/  FFMA R100, R18.reuse, R42, R63 ;  /* 0x0000002a12647223 */ /* 0x040fe2000000003f */
[----:B------:R-:W-:Y:S01]  /*11380*/  FFMA R102, R18, R30, R73 ;  /* 0x0000001e12667223 */ /* 0x000fe20000000049 */
[-C--:B------:R-:W-:Y:S01]  /*11390*/  FFMA R101, R15, R19.reuse, R16 ;  /* 0x000000130f657223 */ /* 0x080fe20000000010 */
[----:B------:R-:W3:Y:S01]  /*113a0*/  LDS.128 R4, [R2.X4+UR4+0x62c0] ;  /* 0x0062c00402047984 */ /* 0x000ee20008004c00 */
[C---:B-1----:R-:W-:Y:S01]  /*113b0*/  FFMA R16, R20.reuse, R44, R35 ;  /* 0x0000002c14107223 */ /* 0x042fe20000000023 */
        /* <DEDUP_REMOVED lines=15> */
[-C--:B------:R-:W-:Y:S01]  /*114b0*/  FFMA R83, R47, R23.reuse, R20 ;  /* 0x000000172f537223 */ /* 0x080fe20000000014 */
[-C--:B------:R-:W-:Y:S01]  /*114c0*/  FFMA R96, R43, R23.reuse, R96 ;  /* 0x000000172b607223 */ /* 0x080fe20000000060 */
        /* <DEDUP_REMOVED lines=15> */
[----:B------:R-:W2:Y:S01]  /*115c0*/  LDS.128 R24, [R2.X4+UR4+0x66c0] ;  /* 0x0066c00402187984 */ /* 0x000ea20008004c00 */
[-C--:B------:R-:W-:Y:S01]  /*115d0*/  FFMA R34, R47, R11.reuse, R34 ;  /* 0x0000000b2f227223 */ /* 0x080fe20000000022 */
[-C--:B------:R-:W-:Y:S01]  /*115e0*/  FFMA R81, R31, R11.reuse, R10 ;  /* 0x0000000b1f517223 */ /* 0x080fe2000000000a */
[----:B------:R-:W-:Y:S01]  /*115f0*/  FFMA R82, R15, R11, R82 ;  /* 0x0000000b0f527223 */ /* 0x000fe20000000052 */
[----:B------:R-:W-:Y:S01]  /*11600*/  LDS.128 R60, [R80+0x2d0] ;  /* 0x0002d000503c7984 */ /* 0x000fe20000000c00 */
        /* <DEDUP_REMOVED lines=13> */
[-C--:B------:R-:W-:Y:S01]  /*116e0*/  FFMA R4, R43, R7.reuse, R4 ;  /* 0x000000072b047223 */ /* 0x080fe20000000004 */
[-C--:B------:R-:W-:Y:S01]  /*116f0*/  FFMA R0, R47, R7.reuse, R0 ;  /* 0x000000072f007223 */ /* 0x080fe20000000000 */
[C---:B-1----:R-:W-:Y:S01]  /*11700*/  FFMA R37, R16.reuse, R44, R37 ;  /* 0x0000002c10257223 */ /* 0x042fe20000000025 */
[----:B------:R-:W1:Y:S01]  /*11710*/  LDS.128 R52, [R80+0x6d0] ;  /* 0x0006d00050347984 */ /* 0x000e620000000c00 */
[-C--:B------:R-:W-:Y:S01]  /*11720*/  FFMA R5, R31, R7.reuse, R5 ;  /* 0x000000071f057223 */ /* 0x080fe20000000005 */
        /* <DEDUP_REMOVED lines=30> */
[-C--:B------:R-:W-:Y:S01]  /*11910*/  FFMA R16, R47, R19.reuse, R16 ;  /* 0x000000132f107223 */ /* 0x080fe20000000010 */
[----:B------:R-:W2:Y:S01]  /*11920*/  LDS.128 R68, [R80+0x4e0] ;  /* 0x0004e00050447984 */ /* 0x000ea20000000c00 */
[C---:B------:R-:W-:Y:S01]  /*11930*/  FFMA R21, R31.reuse, R19, R21 ;  /* 0x000000131f157223 */ /* 0x040fe20000000015 */
[----:B------:R-:W-:Y:S01]  /*11940*/  FFMA R26, R31, R27, R30 ;  /* 0x0000001b1f1a7223 */ /* 0x000fe2000000001e */
[C---:B---3--:R-:W-:Y:S01]  /*11950*/  FFMA R64, R8.reuse, R60, R64 ;  /* 0x0000003c08407223 */ /* 0x048fe20000000040 */
[C---:B------:R-:W-:Y:S01]  /*11960*/  FFMA R20, R43.reuse, R19, R20 ;  /* 0x000000132b147223 */ /* 0x040fe20000000014 */
[----:B------:R-:W-:Y:S01]  /*11970*/  FFMA R25, R43, R27, R42 ;  /* 0x0000001b2b197223 */ /* 0x000fe2000000002a */
[----:B------:R-:W3:Y:S01]  /*11980*/  LDS.128 R28, [R2.X4+UR4+0x4d0] ;  /* 0x0004d004021c7984 */ /* 0x000ee20008004c00 */
[----:B-1----:R-:W-:Y:S01]  /*11990*/  FFMA R6, R8, R52, R67 ;  /* 0x0000003408067223 */ /* 0x002fe20000000043 */
[----:B------:R-:W-:-:S02]  /*119a0*/  FFMA R15, R9, R61, R64 ;  /* 0x0000003d090f7223 */ /* 0x000fc40000000040 */
[----:B------:R-:W1:Y:S01]  /*119b0*/  LDS.128 R40, [R80+0x2e0] ;  /* 0x0002e00050287984 */ /* 0x000e620000000c00 */
[----:B----4-:R-:W-:Y:S01]  /*119c0*/  FFMA R66, R8, R72, R66 ;  /* 0x0000004808427223 */ /* 0x010fe20000000042 */
[C---:B------:R-:W-:Y:S01]  /*119d0*/  FFMA R13, R9.reuse, R53, R6 ;  /* 0x00000035090d7223 */ /* 0x040fe20000000006 */
[----:B------:R-:W-:Y:S01]  /*119e0*/  FFMA R24, R10, R62, R15 ;  /* 0x0000003e0a187223 */ /* 0x000fe2000000000f */
[----:B-----5:R-:W-:Y:S01]  /*119f0*/  FFMA R8, R8, R76, R65 ;  /* 0x0000004c08087223 */ /* 0x020fe20000000041 */
[----:B------:R-:W-:Y:S01]  /*11a00*/  FFMA R17, R9, R73, R66 ;  /* 0x0000004909117223 */ /* 0x000fe20000000042 */
        /* <DEDUP_REMOVED lines=8> */
[-C--:B------:R-:W-:Y:S01]  /*11a90*/  FFMA R46, R55, R11.reuse, R46 ;  /* 0x0000000b372e7223 */ /* 0x080fe2000000002e */
[-C--:B------:R-:W-:Y:S01]  /*11aa0*/  FFMA R47, R75, R11.reuse, R6 ;  /* 0x0000000b4b2f7223 */ /* 0x080fe20000000006 */
[----:B------:R-:W-:Y:S01]  /*11ab0*/  FFMA R86, R79, R11, R86 ;  /* 0x0000000b4f567223 */ /* 0x000fe20000000056 */
[----:B------:R-:W-:Y:S01]  /*11ac0*/  FFMA R44, R38, R74, R9 ;  /* 0x0000004a262c7223 */ /* 0x000fe20000000009 */
[----:B------:R-:W4:Y:S01]  /*11ad0*/  LDS.128 R12, [R2.X4+UR4+0x6d0] ;  /* 0x0006d004020c7984 */ /* 0x000f220008004c00 */
[C---:B------:R-:W-:Y:S01]  /*11ae0*/  FFMA R6, R36.reuse, R60, R51 ;  /* 0x0000003c24067223 */ /* 0x040fe20000000033 */
[----:B------:R-:W-:Y:S01]  /*11af0*/  FFMA R36, R36, R52, R49 ;  /* 0x0000003424247223 */ /* 0x000fe20000000031 */
[C---:B------:R-:W-:Y:S01]  /*11b00*/  FFMA R45, R37.reuse, R77, R48 ;  /* 0x0000004d252d7223 */ /* 0x040fe20000000030 */
[----:B------:R-:W5:Y:S01]  /*11b10*/  LDS.128 R8, [R2.X4+UR4+0xe0] ;  /* 0x0000e00402087984 */ /* 0x000f620008004c00 */
[C---:B------:R-:W-:Y:S01]  /*11b20*/  FFMA R129, R37.reuse, R61, R6 ;  /* 0x0000003d25817223 */ /* 0x040fe20000000006 */
[----:B------:R-:W-:Y:S01]  /*11b30*/  FFMA R37, R37, R53, R36 ;  /* 0x0000003525257223 */ /* 0x000fe20000000024 */
[C---:B------:R-:W-:Y:S01]  /*11b40*/  FFMA R45, R38.reuse, R78, R45 ;  /* 0x0000004e262d7223 */ /* 0x040fe2000000002d */
[----:B------:R-:W5:Y:S01]  /*11b50*/  LDS.128 R48, [R80+0x6e0] ;  /* 0x0006e00050307984 */ /* 0x000f620000000c00 */
[C---:B------:R-:W-:Y:S01]  /*11b60*/  FFMA R129, R38.reuse, R62, R129 ;  /* 0x0000003e26817223 */ /* 0x040fe20000000081 */
[----:B------:R-:W-:Y:S01]  /*11b70*/  FFMA R6, R38, R54, R37 ;  /* 0x0000003626067223 */ /* 0x000fe20000000025 */
[-C--:B------:R-:W-:Y:S01]  /*11b80*/  FFMA R45, R79, R39.reuse, R45 ;  /* 0x000000274f2d7223 */ /* 0x080fe2000000002d */
[----:B------:R-:W5:Y:S01]  /*11b90*/  LDS.128 R64, [R80+0xe0] ;  /* 0x0000e00050407984 */ /* 0x000f620000000c00 */
[-C--:B------:R-:W-:Y:S01]  /*11ba0*/  FFMA R44, R75, R39.reuse, R44 ;  /* 0x000000274b2c7223 */ /* 0x080fe2000000002c */
[-C--:B------:R-:W-:Y:S01]  /*11bb0*/  FFMA R6, R55, R39.reuse, R6 ;  /* 0x0000002737067223 */ /* 0x080fe20000000006 */
[----:B------:R-:W-:Y:S01]  /*11bc0*/  FFMA R129, R63, R39, R129 ;  /* 0x000000273f817223 */ /* 0x000fe20000000081 */
[----:B--2---:R-:W-:Y:S01]  /*11bd0*/  FFMA R45, R88, R68, R45 ;  /* 0x00000044582d7223 */ /* 0x004fe2000000002d */
[----:B------:R-:W2:Y:S01]  /*11be0*/  LDS.128 R36, [R2.X4+UR4+0x4e0] ;  /* 0x0004e00402247984 */ /* 0x000ea20008004c00 */
        /* <DEDUP_REMOVED lines=18> */
[----:B------:R-:W-:Y:S01]  /*11d10*/  FFMA R129, R89, R41, R129 ;  /* 0x0000002959817223 */ /* 0x000fe20000000081 */
[----:B------:R-:W-:Y:S01]  /*11d20*/  LDS.128 R28, [R2.X4+UR4+0xf0] ;  /* 0x0000f004021c7984 */ /* 0x000fe20008004c00 */
[C---:B----4-:R-:W-:Y:S01]  /*11d30*/  FFMA R32, R12.reuse, R76, R32 ;  /* 0x0000004c0c207223 */ /* 0x050fe20000000020 */
        /* <DEDUP_REMOVED lines=31> */
[-C--:B------:R-:W-:Y:S01]  /*11f30*/  FFMA R24, R43, R11.reuse, R24 ;  /* 0x0000000b2b187223 */ /* 0x080fe20000000018 */
[-C--:B------:R-:W-:Y:S01]  /*11f40*/  FFMA R92, R51, R11.reuse, R92 ;  /* 0x0000000b335c7223 */ /* 0x080fe2000000005c */
[-C--:B------:R-:W-:Y:S01]  /*11f50*/  FFMA R93, R67, R11.reuse, R93 ;  /* 0x0000000b435d7223 */ /* 0x080fe2000000005d */
[----:B------:R-:W-:Y:S01]  /*11f60*/  FFMA R94, R71, R11, R94 ;  /* 0x0000000b475e7223 */ /* 0x000fe2000000005e */
[----:B------:R-:W-:Y:S01]  /*11f70*/  FFMA R130, R89, R49, R6 ;  /* 0x0000003159827223 */ /* 0x000fe20000000006 */
[----:B------:R-:W3:Y:S01]  /*11f80*/  LDS.128 R12, [R80+0x6f0] ;  /* 0x0006f000500c7984 */ /* 0x000ee20000000c00 */
[C---:B------:R-:W-:Y:S01]  /*11f90*/  FFMA R131, R90.reuse, R66, R44 ;  /* 0x000000425a837223 */ /* 0x040fe2000000002c */
[C---:B------:R-:W-:Y:S01]  /*11fa0*/  FFMA R6, R90.reuse, R70, R45 ;  /* 0x000000465a067223 */ /* 0x040fe2000000002d */
[C---:B------:R-:W-:Y:S01]  /*11fb0*/  FFMA R132, R90.reuse, R42, R129 ;  /* 0x0000002a5a847223 */ /* 0x040fe20000000081 */
[----:B------:R-:W4:Y:S01]  /*11fc0*/  LDS.128 R56, [R80+0x4f0] ;  /* 0x0004f00050387984 */ /* 0x000f220000000c00 */
[----:B------:R-:W-:Y:S01]  /*11fd0*/  FFMA R130, R90, R50, R130 ;  /* 0x000000325a827223 */ /* 0x000fe20000000082 */
[-C--:B------:R-:W-:Y:S01]  /*11fe0*/  FFMA R6, R71, R91.reuse, R6 ;  /* 0x0000005b47067223 */ /* 0x080fe20000000006 */
[-C--:B------:R-:W-:Y:S01]  /*11ff0*/  FFMA R131, R67, R91.reuse, R131 ;  /* 0x0000005b43837223 */ /* 0x080fe20000000083 */
[----:B------:R-:W5:Y:S01]  /*12000*/  LDS.128 R8, [R80+0x2f0] ;  /* 0x0002f00050087984 */ /* 0x000f620000000c00 */
[-C--:B------:R-:W-:Y:S01]  /*12010*/  FFMA R130, R51, R91.reuse, R130 ;  /* 0x0000005b33827223 */ /* 0x080fe20000000082 */
[----:B------:R-:W-:Y:S01]  /*12020*/  FFMA R132, R43, R91, R132 ;  /* 0x0000005b2b847223 */ /* 0x000fe20000000084 */
[C---:B--2---:R-:W-:Y:S01]  /*12030*/  FFMA R18, R36.reuse, R48, R18 ;  /* 0x0000003024127223 */ /* 0x044fe20000000012 */
[----:B------:R-:W2:Y:S01]  /*12040*/  LDS.128 R44, [R80+0xf0] ;  /* 0x0000f000502c7984 */ /* 0x000ea20000000c00 */
        /* <DEDUP_REMOVED lines=27> */
[----:B---3--:R-:W-:Y:S01]  /*12200*/  FFMA R92, R28, R12, R92 ;  /* 0x0000000c1c5c7223 */ /* 0x008fe2000000005c */
[C---:B------:R-:W-:Y:S01]  /*12210*/  FFMA R17, R86.reuse, R70, R17 ;  /* 0x0000004656117223 */ /* 0x040fe20000000011 */
[----:B------:R-:W-:Y:S01]  /*12220*/  FFMA R128, R86, R42, R128 ;  /* 0x0000002a56807223 */ /* 0x000fe20000000080 */
[----:B------:R-:W-:Y:S01]  /*12230*/  FFMA R19, R51, R87, R19 ;  /* 0x0000005733137223 */ /* 0x000fe20000000013 */
[C---:B----4-:R-:W-:Y:S01]  /*12240*/  FFMA R94, R28.reuse, R56, R94 ;  /* 0x000000381c5e7223 */ /* 0x050fe2000000005e */
[----:B------:R-:W-:Y:S01]  /*12250*/  FFMA R143, R29, R13, R92 ;  /* 0x0000000d1d8f7223 */ /* 0x000fe2000000005c */
[-C--:B------:R-:W-:Y:S01]  /*12260*/  FFMA R17, R71, R87.reuse, R17 ;  /* 0x0000005747117223 */ /* 0x080fe20000000011 */
[----:B------:R-:W-:Y:S01]  /*12270*/  FFMA R32, R67, R87, R32 ;  /* 0x0000005743207223 */ /* 0x000fe20000000020 */
[----:B-----5:R-:W-:Y:S01]  /*12280*/  FFMA R84, R28, R8, R24 ;  /* 0x000000081c547223 */ /* 0x020fe20000000018 */
[----:B------:R-:W-:Y:S01]  /*12290*/  FFMA R144, R29, R57, R94 ;  /* 0x000000391d907223 */ /* 0x000fe2000000005e */
[----:B------:R-:W-:Y:S01]  /*122a0*/  FFMA R128, R43, R87, R128 ;  /* 0x000000572b807223 */ /* 0x000fe20000000080 */
[----:B------:R-:W-:Y:S01]  /*122b0*/  FFMA R143, R30, R14, R143 ;  /* 0x0000000e1e8f7223 */ /* 0x000fe2000000008f */
[----:B--2---:R-:W-:Y:S01]  /*122c0*/  FFMA R24, R28, R44, R93 ;  /* 0x0000002c1c187223 */ /* 0x004fe2000000005d */
[C---:B------:R-:W-:Y:S01]  /*122d0*/  FFMA R28, R29.reuse, R9, R84 ;  /* 0x000000091d1c7223 */ /* 0x040fe20000000054 */
[----:B------:R-:W2:Y:S01]  /*122e0*/  LDS.128 R92, [R2.X4+UR4+0x6f0] ;  /* 0x0006f004025c7984 */ /* 0x000ea20008004c00 */
        /* <DEDUP_REMOVED lines=15> */
[-C--:B------:R-:W-:Y:S01]  /*123e0*/  FFMA R6, R90, R46.reuse, R6 ;  /* 0x0000002e5a067223 */ /* 0x080fe20000000006 */
[-C--:B------:R-:W-:Y:S01]  /*123f0*/  FFMA R154, R59, R91.reuse, R154 ;  /* 0x0000005b3b9a7223 */ /* 0x080fe2000000009a */
[-C--:B------:R-:W-:Y:S01]  /*12400*/  FFMA R153, R15, R91.reuse, R153 ;  /* 0x0000005b0f997223 */ /* 0x080fe20000000099 */
[-C--:B------:R-:W-:Y:S01]  /*12410*/  FFMA R28, R11, R91.reuse, R28 ;  /* 0x0000005b0b1c7223 */ /* 0x080fe2000000001c */
[----:B------:R-:W-:Y:S01]  /*12420*/  FFMA R6, R47, R91, R6 ;  /* 0x0000005b2f067223 */ /* 0x000fe20000000006 */
[----:B------:R-:W-:Y:S01]  /*12430*/  FFMA R24, R30, R46, R24 ;  /* 0x0000002e1e187223 */ /* 0x000fe20000000018 */
[----:B------:R-:W4:Y:S01]  /*12440*/  LDS.128 R88, [R2.X4+UR4+0x22d0] ;  /* 0x0022d00402587984 */ /* 0x000f220008004c00 */
        /* <DEDUP_REMOVED lines=33> */
[C---:B---3--:R-:W-:Y:S01]  /*12660*/  FFMA R125, R84.reuse, R52, R125 ;  /* 0x00000034547d7223 */ /* 0x048fe2000000007d */
        /* <DEDUP_REMOVED lines=11> */
[----:B------:R-:W2:Y:S01]  /*12720*/  LDS.128 R92, [R2.X4+UR4+0x26d0] ;  /* 0x0026d004025c7984 */ /* 0x000ea20008004c00 */
[C---:B----4-:R-:W-:Y:S01]  /*12730*/  FFMA R85, R88.reuse, R52, R123 ;  /* 0x0000003458557223 */ /* 0x050fe2000000007b */
[----:B------:R-:W-:Y:S01]  /*12740*/  FFMA R84, R88, R76, R120 ;  /* 0x0000004c58547223 */ /* 0x000fe20000000078 */
[C---:B------:R-:W-:Y:S01]  /*12750*/  FFMA R124, R86.reuse, R78, R124 ;  /* 0x0000004e567c7223 */ /* 0x040fe2000000007c */
[C---:B------:R-:W-:Y:S01]  /*12760*/  FFMA R125, R86.reuse, R54, R125 ;  /* 0x00000036567d7223 */ /* 0x040fe2000000007d */
[C---:B------:R-:W-:Y:S01]  /*12770*/  FFMA R126, R86.reuse, R74, R126 ;  /* 0x0000004a567e7223 */ /* 0x040fe2000000007e */
[----:B------:R-:W-:Y:S01]  /*12780*/  FFMA R127, R86, R62, R127 ;  /* 0x0000003e567f7223 */ /* 0x000fe2000000007f */
[C---:B------:R-:W-:Y:S01]  /*12790*/  FFMA R123, R88.reuse, R60, R121 ;  /* 0x0000003c587b7223 */ /* 0x040fe20000000079 */
[-C--:B------:R-:W-:Y:S01]  /*127a0*/  FFMA R124, R79, R87.reuse, R124 ;  /* 0x000000574f7c7223 */ /* 0x080fe2000000007c */
[-C--:B------:R-:W-:Y:S01]  /*127b0*/  FFMA R125, R55, R87.reuse, R125 ;  /* 0x00000057377d7223 */ /* 0x080fe2000000007d */
        /* <DEDUP_REMOVED lines=8> */
[----:B------:R-:W-:Y:S01]  /*12840*/  FFMA R122, R89, R73, R122 ;  /* 0x00000049597a7223 */ /* 0x000fe2000000007a */
[C---:B------:R-:W-:Y:S01]  /*12850*/  FFMA R120, R90.reuse, R54, R120 ;  /* 0x000000365a787223 */ /* 0x040fe20000000078 */
[C---:B------:R-:W-:Y:S01]  /*12860*/  FFMA R123, R90.reuse, R62, R123 ;  /* 0x0000003e5a7b7223 */ /* 0x040fe2000000007b */
[-C--:B------:R-:W-:Y:S01]  /*12870*/  FFMA R121, R79, R91.reuse, R121 ;  /* 0x0000005b4f797223 */ /* 0x080fe20000000079 */
        /* <DEDUP_REMOVED lines=8> */
[----:B------:R-:W-:Y:S01]  /*12900*/  FFMA R123, R63, R91, R123 ;  /* 0x0000005b3f7b7223 */ /* 0x000fe2000000007b */
        /* <DEDUP_REMOVED lines=24> */
[C---:B---3--:R-:W-:Y:S01]  /*12a90*/  FFMA R92, R84.reuse, R76, R107 ;  /* 0x0000004c545c7223 */ /* 0x048fe2000000006b */
[C---:B------:R-:W-:Y:S01]  /*12aa0*/  FFMA R108, R84.reuse, R52, R108 ;  /* 0x00000034546c7223 */ /* 0x040fe2000000006c */
[C---:B------:R-:W-:Y:S01]  /*12ab0*/  FFMA R110, R84.reuse, R60, R110 ;  /* 0x0000003c546e7223 */ /* 0x040fe2000000006e */
[----:B------:R-:W-:Y:S01]  /*12ac0*/  FFMA R84, R84, R72, R109 ;  /* 0x0000004854547223 */ /* 0x000fe2000000006d */
[----:B------:R-:W-:Y:S01]  /*12ad0*/  FFMA R111, R75, R95, R111 ;  /* 0x0000005f4b6f7223 */ /* 0x000fe2000000006f */
[----:B------:R-:W-:Y:S01]  /*12ae0*/  FFMA R109, R85, R77, R92 ;  /* 0x0000004d556d7223 */ /* 0x000fe2000000005c */
[-C--:B------:R-:W-:Y:S01]  /*12af0*/  FFMA R116, R55, R39.reuse, R116 ;  /* 0x0000002737747223 */ /* 0x080fe20000000074 */
[-C--:B------:R-:W-:Y:S01]  /*12b00*/  FFMA R115, R75, R39.reuse, R115 ;  /* 0x000000274b737223 */ /* 0x080fe20000000073 */
[----:B------:R-:W-:Y:S01]  /*12b10*/  FFMA R118, R63, R39, R118 ;  /* 0x000000273f767223 */ /* 0x000fe20000000076 */
[----:B------:R-:W2:Y:S01]  /*12b20*/  LDS.128 R92, [R2.X4+UR4+0x46d0] ;  /* 0x0046d004025c7984 */ /* 0x000ea20008004c00 */
[C---:B------:R-:W-:Y:S01]  /*12b30*/  FFMA R107, R85.reuse, R53, R108 ;  /* 0x00000035556b7223 */ /* 0x040fe2000000006c */
[C---:B------:R-:W-:Y:S01]  /*12b40*/  FFMA R110, R85.reuse, R61, R110 ;  /* 0x0000003d556e7223 */ /* 0x040fe2000000006e */
[----:B------:R-:W-:Y:S01]  /*12b50*/  FFMA R108, R85, R73, R84 ;  /* 0x00000049556c7223 */ /* 0x000fe20000000054 */
[----:B------:R-:W3:Y:S01]  /*12b60*/  LDS.128 R36, [R2.X4+UR4+0x44d0] ;  /* 0x0044d00402247984 */ /* 0x000ee20008004c00 */
[C---:B------:R-:W-:Y:S01]  /*12b70*/  FFMA R109, R86.reuse, R78, R109 ;  /* 0x0000004e566d7223 */ /* 0x040fe2000000006d */
[C---:B------:R-:W-:Y:S01]  /*12b80*/  FFMA R107, R86.reuse, R54, R107 ;  /* 0x00000036566b7223 */ /* 0x040fe2000000006b */
[----:B------:R-:W-:Y:S01]  /*12b90*/  FFMA R108, R86, R74, R108 ;  /* 0x0000004a566c7223 */ /* 0x000fe2000000006c */
[C---:B-1----:R-:W-:Y:S01]  /*12ba0*/  FFMA R84, R88.reuse, R52, R104 ;  /* 0x0000003458547223 */ /* 0x042fe20000000068 */
        /* <DEDUP_REMOVED lines=21> */
[----:B------:R-:W-:Y:S04]  /*12d00*/  LDS.128 R132, [R2.X4+UR4+0x4520] ;  /* 0x0045200402847984 */ /* 0x000fe80008004c00 */
[----:B------:R-:W4:Y:S01]  /*12d10*/  LDS.128 R88, [R2.X4+UR4+0x62d0] ;  /* 0x0062d00402587984 */ /* 0x000f220008004c00 */
[C---:B--2---:R-:W-:Y:S01]  /*12d20*/  FFMA R96, R92.reuse, R76, R96 ;  /* 0x0000004c5c607223 */ /* 0x044fe20000000060 */
        /* <DEDUP_REMOVED lines=31> */
[----:B------:R-:W2:Y:S01]  /*12f20*/  LDS.128 R36, [R2.X4+UR4+0x64d0] ;  /* 0x0064d00402247984 */ /* 0x000ea20008004c00 */
        /* <DEDUP_REMOVED lines=9> */
[----:B----4-:R-:W-:Y:S01]  /*12fc0*/  FFMA R84, R88, R76, R4 ;  /* 0x0000004c58547223 */ /* 0x010fe20000000004 */
[C---:B------:R-:W-:Y:S01]  /*12fd0*/  FFMA R34, R86.reuse, R54, R34 ;  /* 0x0000003656227223 */ /* 0x040fe20000000022 */
        /* <DEDUP_REMOVED lines=22> */
[----:B------:R-:W-:-:S02]  /*13140*/  FFMA R7, R75, R91, R7 ;  /* 0x0000005b4b077223 */ /* 0x000fc40000000007 */
[----:B------:R-:W4:Y:S01]  /*13150*/  LDS.128 R88, [R2.X4+UR4+0x22e0] ;  /* 0x0022e00402587984 */ /* 0x000f220008004c00 */
[C---:B--2---:R-:W-:Y:S01]  /*13160*/  FFMA R129, R36.reuse, R52, R16 ;  /* 0x0000003424817223 */ /* 0x044fe20000000010 */
[C---:B------:R-:W-:Y:S01]  /*13170*/  FFMA R20, R36.reuse, R76, R20 ;  /* 0x0000004c24147223 */ /* 0x040fe20000000014 */
[C---:B------:R-:W-:Y:S01]  /*13180*/  FFMA R22, R36.reuse, R72, R22 ;  /* 0x0000004824167223 */ /* 0x040fe20000000016 */
[----:B------:R-:W-:Y:S01]  /*13190*/  FFMA R21, R36, R60, R21 ;  /* 0x0000003c24157223 */ /* 0x000fe20000000015 */
[----:B-1----:R-:W-:Y:S01]  /*131a0*/  FFMA R23, R92, R52, R23 ;  /* 0x000000345c177223 */ /* 0x002fe20000000017 */
[C---:B------:R-:W-:Y:S01]  /*131b0*/  FFMA R129, R37.reuse, R53, R129 ;  /* 0x0000003525817223 */ /* 0x040fe20000000081 */
[C---:B------:R-:W-:Y:S01]  /*131c0*/  FFMA R16, R37.reuse, R77, R20 ;  /* 0x0000004d25107223 */ /* 0x040fe20000000014 */
[----:B------:R-:W-:Y:S01]  /*131d0*/  FFMA R130, R37, R73, R22 ;  /* 0x0000004925827223 */ /* 0x000fe20000000016 */
[----:B------:R-:W-:Y:S01]  /*131e0*/  FFMA R23, R93, R53, R23 ;  /* 0x000000355d177223 */ /* 0x000fe20000000017 */
[----:B------:R-:W-:Y:S01]  /*131f0*/  FFMA R129, R38, R54, R129 ;  /* 0x0000003626817223 */ /* 0x000fe20000000081 */
[-C--:B------:R-:W-:Y:S01]  /*13200*/  FFMA R128, R37, R61.reuse, R21 ;  /* 0x0000003d25807223 */ /* 0x080fe20000000015 */
[----:B------:R-:W-:Y:S01]  /*13210*/  FFMA R26, R92, R60, R26 ;  /* 0x0000003c5c1a7223 */ /* 0x000fe2000000001a */
[----:B------:R-:W-:Y:S01]  /*13220*/  FFMA R54, R94, R54, R23 ;  /* 0x000000365e367223 */ /* 0x000fe20000000017 */
[C---:B------:R-:W-:Y:S01]  /*13230*/  FFMA R25, R92.reuse, R76, R25 ;  /* 0x0000004c5c197223 */ /* 0x040fe20000000019 */
[----:B------:R-:W1:Y:S01]  /*13240*/  LDS.128 R20, [R2.X4+UR4+0x24e0] ;  /* 0x0024e00402147984 */ /* 0x000e620008004c00 */
[----:B------:R-:W-:Y:S01]  /*13250*/  FFMA R119, R92, R72, R119 ;  /* 0x000000485c777223 */ /* 0x000fe20000000077 */
[C---:B------:R-:W-:Y:S01]  /*13260*/  FFMA R26, R93.reuse, R61, R26 ;  /* 0x0000003d5d1a7223 */ /* 0x040fe2000000001a */
[C---:B------:R-:W-:Y:S01]  /*13270*/  FFMA R25, R93.reuse, R77, R25 ;  /* 0x0000004d5d197223 */ /* 0x040fe20000000019 */
[----:B------:R-:W-:Y:S01]  /*13280*/  FFMA R16, R38, R78, R16 ;  /* 0x0000004e26107223 */ /* 0x000fe20000000010 */
[----:B------:R-:W-:Y:S01]  /*13290*/  FFMA R119, R93, R73, R119 ;  /* 0x000000495d777223 */ /* 0x000fe20000000077 */
[C---:B------:R-:W-:Y:S01]  /*132a0*/  FFMA R26, R94.reuse, R62, R26 ;  /* 0x0000003e5e1a7223 */ /* 0x040fe2000000001a */
[C---:B------:R-:W-:Y:S01]  /*132b0*/  FFMA R78, R94.reuse, R78, R25 ;  /* 0x0000004e5e4e7223 */ /* 0x040fe20000000019 */
[----:B------:R-:W-:Y:S01]  /*132c0*/  FFMA R16, R79, R39, R16 ;  /* 0x000000274f107223 */ /* 0x000fe20000000010 */
[----:B------:R-:W-:Y:S01]  /*132d0*/  FFMA R119, R94, R74, R119 ;  /* 0x0000004a5e777223 */ /* 0x000fe20000000077 */
        /* <DEDUP_REMOVED lines=22> */
[C---:B----4-:R-:W-:Y:S01]  /*13440*/  FFMA R85, R88.reuse, R48, R120 ;  /* 0x0000003058557223 */ /* 0x050fe20000000078 */
        /* <DEDUP_REMOVED lines=27> */
[-C--:B------:R-:W-:Y:S01]  /*13600*/  FFMA R89, R67, R23.reuse, R89 ;  /* 0x0000001743597223 */ /* 0x080fe20000000059 */
[----:B------:R-:W-:Y:S01]  /*13610*/  FFMA R115, R43, R23, R115 ;  /* 0x000000172b737223 */ /* 0x000fe20000000073 */
[C---:B------:R-:W-:Y:S01]  /*13620*/  FFMA R84, R90.reuse, R70, R84 ;  /* 0x000000465a547223 */ /* 0x040fe20000000054 */
[----:B------:R-:W4:Y:S01]  /*13630*/  LDS.128 R20, [R2.X4+UR4+0x44e0] ;  /* 0x0044e00402147984 */ /* 0x000f220008004c00 */
        /* <DEDUP_REMOVED lines=33> */
[----:B---3--:R-:W-:Y:S01]  /*13850*/  FFMA R52, R60, R48, R103 ;  /* 0x000000303c347223 */ /* 0x008fe20000000067 */
[C---:B------:R-:W-:Y:S01]  /*13860*/  FFMA R93, R54.reuse, R70, R93 ;  /* 0x00000046365d7223 */ /* 0x040fe2000000005d */
[C---:B------:R-:W-:Y:S01]  /*13870*/  FFMA R94, R54.reuse, R50, R94 ;  /* 0x00000032365e7223 */ /* 0x040fe2000000005e */
[C---:B------:R-:W-:Y:S01]  /*13880*/  FFMA R107, R54.reuse, R66, R107 ;  /* 0x00000042366b7223 */ /* 0x040fe2000000006b */
[----:B------:R-:W-:Y:S01]  /*13890*/  FFMA R109, R54, R42, R109 ;  /* 0x0000002a366d7223 */ /* 0x000fe2000000006d */
[-C--:B------:R-:W-:Y:S01]  /*138a0*/  FFMA R103, R60, R68.reuse, R104 ;  /* 0x000000443c677223 */ /* 0x080fe20000000068 */
        /* <DEDUP_REMOVED lines=23> */
[----:B------:R-:W3:Y:S01]  /*13a20*/  LDS.128 R20, [R2.X4+UR4+0x64e0] ;  /* 0x0064e00402147984 */ /* 0x000ee20008004c00 */
[----:B------:R-:W-:Y:S01]  /*13a30*/  FFMA R105, R60, R64, R105 ;  /* 0x000000403c697223 */ /* 0x000fe20000000069 */
        /* <DEDUP_REMOVED lines=63> */
[----:B------:R-:W1:Y:S01]  /*13e30*/  LDS.128 R20, [R2.X4+UR4+0x24f0] ;  /* 0x0024f00402147984 */ /* 0x000e620008004c00 */
[----:B------:R-:W-:Y:S01]  /*13e40*/  FFMA R0, R60, R68, R0 ;  /* 0x000000443c007223 */ /* 0x000fe20000000000 */
[----:B------:R-:W-:Y:S01]  /*13e50*/  FFMA R26, R72, R40, R26 ;  /* 0x00000028481a7223 */ /* 0x000fe2000000001a */
[C---:B------:R-:W-:Y:S01]  /*13e60*/  FFMA R4, R60.reuse, R48, R4 ;  /* 0x000000303c047223 */ /* 0x040fe20000000004 */
[C---:B------:R-:W-:Y:S01]  /*13e70*/  FFMA R108, R61.reuse, R41, R5 ;  /* 0x000000293d6c7223 */ /* 0x040fe20000000005 */
[----:B------:R-:W-:Y:S01]  /*13e80*/  FFMA R106, R61, R69, R0 ;  /* 0x000000453d6a7223 */ /* 0x000fe20000000000 */
[----:B------:R-:W-:Y:S01]  /*13e90*/  FFMA R41, R73, R41, R26 ;  /* 0x0000002949297223 */ /* 0x000fe2000000001a */
[----:B------:R-:W-:Y:S01]  /*13ea0*/  FFMA R116, R60, R64, R7 ;  /* 0x000000403c747223 */ /* 0x000fe20000000007 */
[----:B------:R-:W-:Y:S01]  /*13eb0*/  FFMA R7, R61, R49, R4 ;  /* 0x000000313d077223 */ /* 0x000fe20000000004 */
[----:B--2---:R-:W-:Y:S01]  /*13ec0*/  FFMA R0, R36, R8, R119 ;  /* 0x0000000824007223 */ /* 0x004fe20000000077 */
        /* <DEDUP_REMOVED lines=16> */
[----:B------:R-:W-:Y:S01]  /*13fd0*/  FFMA R25, R72, R48, R25 ;  /* 0x0000003048197223 */ /* 0x000fe20000000019 */
[C---:B---3--:R-:W-:Y:S01]  /*13fe0*/  FFMA R0, R52.reuse, R12, R85 ;  /* 0x0000000c34007223 */ /* 0x048fe20000000055 */
[C---:B------:R-:W-:Y:S01]  /*13ff0*/  FFMA R84, R52.reuse, R56, R84 ;  /* 0x0000003834547223 */ /* 0x040fe20000000054 */
[----:B------:R-:W2:Y:S01]  /*14000*/  LDS.128 R40, [R2.X4+UR4+0x40f0] ;  /* 0x0040f00402287984 */ /* 0x000ea20008004c00 */
[-C--:B------:R-:W-:Y:S01]  /*14010*/  FFMA R36, R59, R39.reuse, R36 ;  /* 0x000000273b247223 */ /* 0x080fe20000000024 */
[-C--:B------:R-:W-:Y:S01]  /*14020*/  FFMA R34, R15, R39.reuse, R34 ;  /* 0x000000270f227223 */ /* 0x080fe20000000022 */
        /* <DEDUP_REMOVED lines=8> */
[-C--:B------:R-:W-:Y:S01]  /*140b0*/  FFMA R7, R62, R50.reuse, R7 ;  /* 0x000000323e077223 */ /* 0x080fe20000000007 */
[----:B------:R-:W-:Y:S01]  /*140c0*/  FFMA R50, R74, R50, R25 ;  /* 0x000000324a327223 */ /* 0x000fe20000000019 */
[C---:B------:R-:W-:Y:S01]  /*140d0*/  FFMA R49, R53.reuse, R9, R120 ;  /* 0x0000000935317223 */ /* 0x040fe20000000078 */
[C---:B-1----:R-:W-:Y:S01]  /*140e0*/  FFMA R88, R20.reuse, R12, R88 ;  /* 0x0000000c14587223 */ /* 0x042fe20000000058 */
[----:B------:R-:W-:Y:S01]  /*140f0*/  FFMA R53, R53, R45, R86 ;  /* 0x0000002d35357223 */ /* 0x000fe20000000056 */
[-C--:B------:R-:W-:Y:S01]  /*14100*/  FFMA R155, R59, R55.reuse, R0 ;  /* 0x000000373b9b7223 */ /* 0x080fe20000000000 */
[----:B------:R-:W-:Y:S01]  /*14110*/  FFMA R157, R15, R55, R26 ;  /* 0x000000370f9d7223 */ /* 0x000fe2000000001a */
[C---:B------:R-:W-:Y:S01]  /*14120*/  FFMA R26, R20.reuse, R56, R87 ;  /* 0x00000038141a7223 */ /* 0x040fe20000000057 */
        /* <DEDUP_REMOVED lines=39> */
[-C--:B------:R-:W-:Y:S01]  /*143a0*/  FFMA R156, R11, R55.reuse, R156 ;  /* 0x000000370b9c7223 */ /* 0x080fe2000000009c */
[----:B------:R-:W-:Y:S01]  /*143b0*/  FFMA R158, R47, R55, R158 ;  /* 0x000000372f9e7223 */ /* 0x000fe2000000009e */
[----:B------:R-:W-:Y:S01]  /*143c0*/  FFMA R40, R40, R44, R107 ;  /* 0x0000002c28287223 */ /* 0x000fe2000000006b */
        /* <DEDUP_REMOVED lines=47> */
[C---:B--2---:R-:W-:Y:S01]  /*146c0*/  FFMA R20, R52.reuse, R56, R97 ;  /* 0x0000003834147223 */ /* 0x044fe20000000061 */
[----:B------:R-:W-:Y:S01]  /*146d0*/  FFMA R0, R52, R44, R113 ;  /* 0x0000002c34007223 */ /* 0x000fe20000000071 */
[C---:B------:R-:W-:Y:S01]  /*146e0*/  FFMA R106, R62.reuse, R70, R106 ;  /* 0x000000463e6a7223 */ /* 0x040fe2000000006a */
[-C--:B------:R-:W-:Y:S01]  /*146f0*/  FFMA R116, R62, R66.reuse, R116 ;  /* 0x000000423e747223 */ /* 0x080fe20000000074 */
[----:B------:R-:W-:Y:S01]  /*14700*/  FFMA R66, R74, R66, R65 ;  /* 0x000000424a427223 */ /* 0x000fe20000000041 */
[C---:B------:R-:W-:Y:S01]  /*14710*/  FFMA R96, R52.reuse, R12, R96 ;  /* 0x0000000c34607223 */ /* 0x040fe20000000060 */
[----:B------:R-:W-:Y:S01]  /*14720*/  FFMA R98, R52, R8, R98 ;  /* 0x0000000834627223 */ /* 0x000fe20000000062 */
[----:B------:R-:W-:Y:S01]  /*14730*/  FFMA R65, R53, R45, R0 ;  /* 0x0000002d35417223 */ /* 0x000fe20000000000 */
[-C--:B------:R-:W-:Y:S01]  /*14740*/  FFMA R38, R15, R23.reuse, R38 ;  /* 0x000000170f267223 */ /* 0x080fe20000000026 */
[-C--:B------:R-:W-:Y:S01]  /*14750*/  FFMA R60, R11, R23.reuse, R60 ;  /* 0x000000170b3c7223 */ /* 0x080fe2000000003c */
[----:B------:R-:W-:Y:S01]  /*14760*/  FFMA R61, R47, R23, R22 ;  /* 0x000000172f3d7223 */ /* 0x000fe20000000016 */
[----:B------:R-:W-:Y:S01]  /*14770*/  FFMA R5, R53, R57, R20 ;  /* 0x0000003935057223 */ /* 0x000fe20000000014 */
[-C--:B------:R-:W-:Y:S01]  /*14780*/  FFMA R106, R71, R63.reuse, R106 ;  /* 0x0000003f476a7223 */ /* 0x080fe2000000006a */
[----:B------:R-:W-:Y:S01]  /*14790*/  FFMA R116, R67, R63, R116 ;  /* 0x0000003f43747223 */ /* 0x000fe20000000074 */
        /* <DEDUP_REMOVED lines=21> */
[----:B------:R-:W-:Y:S01]  /*148f0*/  FFMA R41, R41, R45, R114 ;  /* 0x0000002d29297223 */ /* 0x000fe20000000072 */
[----:B------:R-:W-:Y:S01]  /*14900*/  FFMA R79, R72, R68, R79 ;  /* 0x00000044484f7223 */ /* 0x000fe2000000004f */
[----:B------:R-:W-:Y:S01]  /*14910*/  FFMA R67, R67, R75, R66 ;  /* 0x0000004b43437223 */ /* 0x000fe20000000042 */
[----:B------:R-:W-:Y:S01]  /*14920*/  FFMA R66, R42, R10, R65 ;  /* 0x0000000a2a427223 */ /* 0x000fe20000000041 */
[----:B---3--:R-:W-:Y:S01]  /*14930*/  FFMA R106, R48, R56, R106 ;  /* 0x00000038306a7223 */ /* 0x008fe2000000006a */
[----:B------:R-:W-:Y:S01]  /*14940*/  FFMA R42, R42, R46, R41 ;  /* 0x0000002e2a2a7223 */ /* 0x000fe20000000029 */
[----:B------:R-:W-:Y:S01]  /*14950*/  FFMA R79, R73, R69, R79 ;  /* 0x00000045494f7223 */ /* 0x000fe2000000004f */
[C---:B------:R-:W-:Y:S01]  /*14960*/  FFMA R40, R48.reuse, R12, R7 ;  /* 0x0000000c30287223 */ /* 0x040fe20000000007 */
[C---:B------:R-:W-:Y:S01]  /*14970*/  FFMA R116, R48.reuse, R44, R116 ;  /* 0x0000002c30747223 */ /* 0x040fe20000000074 */
[----:B------:R-:W-:Y:S01]  /*14980*/  FFMA R108, R48, R8, R108 ;  /* 0x00000008306c7223 */ /* 0x000fe2000000006c */
[----:B------:R-:W-:Y:S01]  /*14990*/  FFMA R7, R49, R57, R106 ;  /* 0x0000003931077223 */ /* 0x000fe2000000006a */
[-C--:B------:R-:W-:Y:S01]  /*149a0*/  FFMA R0, R15, R43.reuse, R0 ;  /* 0x0000002b0f007223 */ /* 0x080fe20000000000 */
[-C--:B------:R-:W-:Y:S01]  /*149b0*/  FFMA R26, R59, R43.reuse, R26 ;  /* 0x0000002b3b1a7223 */ /* 0x080fe2000000001a */
[-C--:B------:R-:W-:Y:S01]  /*149c0*/  FFMA R65, R47, R43.reuse, R42 ;  /* 0x0000002b2f417223 */ /* 0x080fe2000000002a */
[----:B------:R-:W-:Y:S01]  /*149d0*/  FFMA R66, R11, R43, R66 ;  /* 0x0000002b0b427223 */ /* 0x000fe20000000042 */
        /* <DEDUP_REMOVED lines=10> */
[----:B------:R-:W-:Y:S01]  /*14a80*/  LDS.128 R128, [R80+0x500] ;  /* 0x0005000050807984 */ /* 0x000fe20000000c00 */
[-C--:B------:R-:W-:Y:S01]  /*14a90*/  FFMA R68, R15, R51.reuse, R68 ;  /* 0x000000330f447223 */ /* 0x080fe20000000044 */
[-C--:B------:R-:W-:Y:S01]  /*14aa0*/  FFMA R70, R47, R51.reuse, R70 ;  /* 0x000000332f467223 */ /* 0x080fe20000000046 */
[----:B------:R-:W-:Y:S01]  /*14ab0*/  FFMA R76, R11, R51, R76 ;  /* 0x000000330b4c7223 */ /* 0x000fe2000000004c */
[----:B------:R-:W3:Y:S01]  /*14ac0*/  LDS.128 R40, [R2.X4+UR4+0x6700] ;  /* 0x0067000402287984 */ /* 0x000ee20008004c00 */
[C---:B--2---:R-:W-:Y:S01]  /*14ad0*/  FFMA R117, R20.reuse, R8, R117 ;  /* 0x0000000814757223 */ /* 0x044fe20000000075 */
[C---:B------:R-:W-:Y:S01]  /*14ae0*/  FFMA R121, R20.reuse, R44, R121 ;  /* 0x0000002c14797223 */ /* 0x040fe20000000079 */
[C---:B------:R-:W-:Y:S01]  /*14af0*/  FFMA R118, R20.reuse, R56, R118 ;  /* 0x0000003814767223 */ /* 0x040fe20000000076 */
[----:B------:R-:W2:Y:S01]  /*14b00*/  LDS.128 R124, [R80+0x300] ;  /* 0x00030000507c7984 */ /* 0x000ea20000000c00 */
        /* <DEDUP_REMOVED lines=11> */
[-C--:B------:R-:W-:Y:S01]  /*14bc0*/  FFMA R77, R59, R23.reuse, R77 ;  /* 0x000000173b4d7223 */ /* 0x080fe2000000004d */
[-C--:B------:R-:W-:Y:S01]  /*14bd0*/  FFMA R16, R15, R23.reuse, R7 ;  /* 0x000000170f107223 */ /* 0x080fe20000000007 */
[-C--:B------:R-:W-:Y:S01]  /*14be0*/  FFMA R78, R47, R23.reuse, R78 ;  /* 0x000000172f4e7223 */ /* 0x080fe2000000004e */
[----:B------:R-:W-:Y:S01]  /*14bf0*/  FFMA R79, R11, R23, R79 ;  /* 0x000000170b4f7223 */ /* 0x000fe2000000004f */
[----:B------:R-:W-:Y:S01]  /*14c00*/  LDS.128 R72, [R80+0x510] ;  /* 0x0005100050487984 */ /* 0x000fe20000000c00 */
[C---:B-1----:R-:W-:Y:S01]  /*14c10*/  FFMA R25, R52.reuse, R12, R25 ;  /* 0x0000000c34197223 */ /* 0x042fe20000000019 */
[C---:B------:R-:W-:Y:S01]  /*14c20*/  FFMA R4, R52.reuse, R8, R4 ;  /* 0x0000000834047223 */ /* 0x040fe20000000004 */
[C---:B------:R-:W-:Y:S01]  /*14c30*/  FFMA R71, R52.reuse, R56, R71 ;  /* 0x0000003834477223 */ /* 0x040fe20000000047 */
[----:B------:R-:W1:Y:S01]  /*14c40*/  LDS.128 R20, [R2.X4+UR4+0x6710] ;  /* 0x0067100402147984 */ /* 0x000e620008004c00 */
[C---:B------:R-:W-:Y:S01]  /*14c50*/  FFMA R25, R53.reuse, R13, R25 ;  /* 0x0000000d35197223 */ /* 0x040fe20000000019 */
[----:B------:R-:W-:Y:S01]  /*14c60*/  FFMA R67, R52, R44, R67 ;  /* 0x0000002c34437223 */ /* 0x000fe20000000043 */
[C---:B------:R-:W-:Y:S01]  /*14c70*/  FFMA R4, R53.reuse, R9, R4 ;  /* 0x0000000935047223 */ /* 0x040fe20000000004 */
[----:B------:R-:W1:Y:S01]  /*14c80*/  LDS.128 R120, [R80+0x710] ;  /* 0x0007100050787984 */ /* 0x000e620000000c00 */
[C---:B------:R-:W-:Y:S01]  /*14c90*/  FFMA R71, R53.reuse, R57, R71 ;  /* 0x0000003935477223 */ /* 0x040fe20000000047 */
[C---:B------:R-:W-:Y:S01]  /*14ca0*/  FFMA R25, R54.reuse, R14, R25 ;  /* 0x0000000e36197223 */ /* 0x040fe20000000019 */
[----:B------:R-:W-:Y:S01]  /*14cb0*/  FFMA R67, R53, R45, R67 ;  /* 0x0000002d35437223 */ /* 0x000fe20000000043 */
[----:B------:R-:W1:Y:S01]  /*14cc0*/  LDS.128 R116, [R80+0x310] ;  /* 0x0003100050747984 */ /* 0x000e620000000c00 */
[C---:B------:R-:W-:Y:S01]  /*14cd0*/  FFMA R10, R54.reuse, R10, R4 ;  /* 0x0000000a360a7223 */ /* 0x040fe20000000004 */
[C---:B------:R-:W-:Y:S01]  /*14ce0*/  FFMA R71, R54.reuse, R58, R71 ;  /* 0x0000003a36477223 */ /* 0x040fe20000000047 */
[-C--:B------:R-:W-:Y:S01]  /*14cf0*/  FFMA R4, R15, R55.reuse, R25 ;  /* 0x000000370f047223 */ /* 0x080fe20000000019 */
[----:B------:R-:W1:Y:S01]  /*14d00*/  LDS.128 R88, [R80+0x110] ;  /* 0x0001100050587984 */ /* 0x000e620000000c00 */
[----:B------:R-:W-:Y:S01]  /*14d10*/  FFMA R46, R54, R46, R67 ;  /* 0x0000002e362e7223 */ /* 0x000fe20000000043 */
[-C--:B------:R-:W-:Y:S01]  /*14d20*/  FFMA R59, R59, R55.reuse, R71 ;  /* 0x000000373b3b7223 */ /* 0x080fe20000000047 */
[-C--:B------:R-:W-:Y:S01]  /*14d30*/  FFMA R10, R11, R55.reuse, R10 ;  /* 0x000000370b0a7223 */ /* 0x080fe2000000000a */
[----:B------:R-:W-:Y:S01]  /*14d40*/  LDS.128 R12, [R2.X4+UR4+0x6720] ;  /* 0x00672004020c7984 */ /* 0x000fe20008004c00 */
[----:B------:R-:W-:Y:S01]  /*14d50*/  FFMA R46, R47, R55, R46 ;  /* 0x000000372f2e7223 */ /* 0x000fe2000000002e */
[----:B---3--:R-:W-:-:S02]  /*14d60*/  FFMA R59, R40, R128, R59 ;  /* 0x00000080283b7223 */ /* 0x008fc4000000003b */
[----:B------:R-:W3:Y:S01]  /*14d70*/  LDS.128 R104, [R80+0x720] ;  /* 0x0007200050687984 */ /* 0x000ee20000000c00 */
[----:B--2---:R-:W-:-:S03]  /*14d80*/  FFMA R7, R40, R124, R10 ;  /* 0x0000007c28077223 */ /* 0x004fc6000000000a */
[----:B------:R-:W2:Y:S01]  /*14d90*/  LDS.128 R108, [R80+0x520] ;  /* 0x00052000506c7984 */ /* 0x000ea20000000c00 */
[C---:B----4-:R-:W-:Y:S01]  /*14da0*/  FFMA R25, R40.reuse, R84, R4 ;  /* 0x0000005428197223 */ /* 0x050fe20000000004 */
[C---:B------:R-:W-:Y:S01]  /*14db0*/  FFMA R4, R41.reuse, R129, R59 ;  /* 0x0000008129047223 */ /* 0x040fe2000000003b */
[C---:B------:R-:W-:Y:S01]  /*14dc0*/  FFMA R7, R41.reuse, R125, R7 ;  /* 0x0000007d29077223 */ /* 0x040fe20000000007 */
[----:B------:R-:W4:Y:S01]  /*14dd0*/  LDS.128 R100, [R80+0x320] ;  /* 0x0003200050647984 */ /* 0x000f220000000c00 */
[----:B-----5:R-:W-:Y:S01]  /*14de0*/  FFMA R46, R40, R48, R46 ;  /* 0x00000030282e7223 */ /* 0x020fe2000000002e */
[C---:B------:R-:W-:Y:S01]  /*14df0*/  FFMA R25, R41.reuse, R85, R25 ;  /* 0x0000005529197223 */ /* 0x040fe20000000019 */
[C---:B------:R-:W-:Y:S01]  /*14e00*/  FFMA R4, R42.reuse, R130, R4 ;  /* 0x000000822a047223 */ /* 0x040fe20000000004 */
[----:B------:R-:W5:Y:S01]  /*14e10*/  LDS.128 R112, [R80+0x120] ;  /* 0x0001200050707984 */ /* 0x000f620000000c00 */
[----:B------:R-:W-:Y:S01]  /*14e20*/  FFMA R41, R41, R49, R46 ;  /* 0x0000003129297223 */ /* 0x000fe2000000002e */
        /* <DEDUP_REMOVED lines=8> */
[C---:B-1----:R-:W-:Y:S01]  /*14eb0*/  FFMA R40, R20.reuse, R72, R4 ;  /* 0x0000004814287223 */ /* 0x042fe20000000004 */
[----:B------:R-:W-:Y:S01]  /*14ec0*/  LDS.128 R52, [R2.X4+UR4+0x6520] ;  /* 0x0065200402347984 */ /* 0x000fe20008004c00 */
[----:B------:R-:W-:-:S03]  /*14ed0*/  FFMA R25, R20, R120, R25 ;  /* 0x0000007814197223 */ /* 0x000fc60000000019 */
[----:B------:R-:W-:Y:S01]  /*14ee0*/  LDS.128 R44, [R2.X4+UR4+0x6300] ;  /* 0x00630004022c7984 */ /* 0x000fe20008004c00 */
[C---:B------:R-:W-:Y:S01]  /*14ef0*/  FFMA R4, R20.reuse, R116, R7 ;  /* 0x0000007414047223 */ /* 0x040fe20000000007 */
[C---:B------:R-:W-:Y:S02]  /*14f00*/  FFMA R7, R21.reuse, R121, R25 ;  /* 0x0000007915077223 */ /* 0x040fe40000000019 */
[----:B------:R-:W-:Y:S01]  /*14f10*/  LDS.128 R56, [R2.X4+UR4+0x6100] ;  /* 0x0061000402387984 */ /* 0x000fe20008004c00 */
        /* <DEDUP_REMOVED lines=13> */
[C---:B---3--:R-:W-:Y:S01]  /*14ff0*/  FFMA R7, R12.reuse, R104, R7 ;  /* 0x000000680c077223 */ /* 0x048fe20000000007 */
[C---:B--2---:R-:W-:Y:S01]  /*15000*/  FFMA R20, R12.reuse, R108, R20 ;  /* 0x0000006c0c147223 */ /* 0x044fe20000000014 */
[----:B------:R-:W-:Y:S01]  /*15010*/  LDS.128 R92, [R80+0x130] ;  /* 0x00013000505c7984 */ /* 0x000fe20000000c00 */
[C---:B----4-:R-:W-:Y:S01]  /*15020*/  FFMA R4, R12.reuse, R100, R4 ;  /* 0x000000640c047223 */ /* 0x050fe20000000004 */
[-C--:B------:R-:W-:Y:S01]  /*15030*/  FFMA R7, R105, R13.reuse, R7 ;  /* 0x0000000d69077223 */ /* 0x080fe20000000007 */
[-C--:B------:R-:W-:Y:S01]  /*15040*/  FFMA R23, R109, R13.reuse, R20 ;  /* 0x0000000d6d177223 */ /* 0x080fe20000000014 */
[----:B------:R-:W-:Y:S01]  /*15050*/  LDS.128 R96, [R80+0x530] ;  /* 0x0005300050607984 */ /* 0x000fe20000000c00 */
[----:B-----5:R-:W-:Y:S01]  /*15060*/  FFMA R12, R12, R112, R21 ;  /* 0x000000700c0c7223 */ /* 0x020fe20000000015 */
[-C--:B------:R-:W-:Y:S01]  /*15070*/  FFMA R4, R101, R13.reuse, R4 ;  /* 0x0000000d65047223 */ /* 0x080fe20000000004 */
[-C--:B------:R-:W-:Y:S01]  /*15080*/  FFMA R7, R106, R14.reuse, R7 ;  /* 0x0000000e6a077223 */ /* 0x080fe20000000007 */
[-C--:B------:R-:W-:Y:S01]  /*15090*/  FFMA R23, R110, R14.reuse, R23 ;  /* 0x0000000e6e177223 */ /* 0x080fe20000000017 */
        /* <DEDUP_REMOVED lines=43> */
[----:B------:R-:W-:Y:S01]  /*15350*/  FFMA R12, R52, R100, R12 ;  /* 0x00000064340c7223 */ /* 0x000fe2000000000c */
[C---:B------:R-:W-:Y:S01]  /*15360*/  FFMA R20, R44.reuse, R124, R76 ;  /* 0x0000007c2c147223 */ /* 0x040fe2000000004c */
[-C--:B------:R-:W-:Y:S01]  /*15370*/  FFMA R16, R105, R53.reuse, R13 ;  /* 0x0000003569107223 */ /* 0x080fe2000000000d */
[-C--:B------:R-:W-:Y:S01]  /*15380*/  FFMA R13, R113, R53.reuse, R41 ;  /* 0x00000035710d7223 */ /* 0x080fe20000000029 */
[----:B------:R-:W-:Y:S01]  /*15390*/  FFMA R22, R101, R53, R12 ;  /* 0x0000003565167223 */ /* 0x000fe2000000000c */
[----:B------:R-:W2:Y:S01]  /*153a0*/  LDS.128 R40, [R2.X4+UR4+0x6320] ;  /* 0x0063200402287984 */ /* 0x000ea20008004c00 */
[----:B------:R-:W-:Y:S01]  /*153b0*/  FFMA R12, R44, R128, R69 ;  /* 0x000000802c0c7223 */ /* 0x000fe20000000045 */
[----:B------:R-:W-:Y:S01]  /*153c0*/  FFMA R15, R52, R108, R15 ;  /* 0x0000006c340f7223 */ /* 0x000fe2000000000f */
[----:B------:R-:W-:Y:S01]  /*153d0*/  FFMA R70, R44, R48, R70 ;  /* 0x000000302c467223 */ /* 0x000fe20000000046 */
        /* <DEDUP_REMOVED lines=21> */
[----:B------:R-:W3:Y:S01]  /*15530*/  LDS.128 R52, [R2.X4+UR4+0x6110] ;  /* 0x0061100402347984 */ /* 0x000ee20008004c00 */
        /* <DEDUP_REMOVED lines=118> */
[----:B------:R-:W-:Y:S04]  /*15ca0*/  LDS.128 R76, [R80+0x330] ;  /* 0x00033000504c7984 */ /* 0x000fe80000000c00 */
[----:B------:R-:W-:Y:S04]  /*15cb0*/  LDS.128 R68, [R80+0x730] ;  /* 0x0007300050447984 */ /* 0x000fe80000000c00 */
[----:B------:R-:W-:Y:S01]  /*15cc0*/  LDS.128 R64, [R80+0x740] ;  /* 0x0007400050407984 */ /* 0x000fe20000000c00 */
[C---:B-1----:R-:W-:Y:S01]  /*15cd0*/  FFMA R38, R44.reuse, R84, R38 ;  /* 0x000000542c267223 */ /* 0x042fe20000000026 */
        /* <DEDUP_REMOVED lines=37> */
[----:B------:R-:W-:Y:S01]  /*15f30*/  FFMA R40, R42, R122, R40 ;  /* 0x0000007a2a287223 */ /* 0x000fe20000000028 */
[----:B------:R-:W-:Y:S01]  /*15f40*/  FFMA R21, R102, R54, R5 ;  /* 0x0000003666157223 */ /* 0x000fe20000000005 */
[----:B------:R-:W-:Y:S01]  /*15f50*/  FFMA R42, R42, R74, R41 ;  /* 0x0000004a2a2a7223 */ /* 0x000fe20000000029 */
[-C--:B------:R-:W-:Y:S01]  /*15f60*/  FFMA R5, R111, R55.reuse, R12 ;  /* 0x000000376f057223 */ /* 0x080fe2000000000c */
[----:B------:R-:W-:Y:S01]  /*15f70*/  FFMA R12, R115, R55, R58 ;  /* 0x00000037730c7223 */ /* 0x000fe2000000003a */
[----:B------:R-:W-:Y:S01]  /*15f80*/  LDS.128 R60, [R80+0x340] ;  /* 0x00034000503c7984 */ /* 0x000fe20000000c00 */
[C---:B------:R-:W-:Y:S01]  /*15f90*/  FFMA R40, R43.reuse, R123, R40 ;  /* 0x0000007b2b287223 */ /* 0x040fe20000000028 */
[C---:B------:R-:W-:Y:S01]  /*15fa0*/  FFMA R42, R43.reuse, R75, R42 ;  /* 0x0000004b2b2a7223 */ /* 0x040fe2000000002a */
[C---:B------:R-:W-:Y:S01]  /*15fb0*/  FFMA R39, R43.reuse, R91, R39 ;  /* 0x0000005b2b277223 */ /* 0x040fe20000000027 */
[----:B------:R-:W2:Y:S01]  /*15fc0*/  LDS.128 R56, [R80+0x140] ;  /* 0x0001400050387984 */ /* 0x000ea20000000c00 */
        /* <DEDUP_REMOVED lines=8> */
[----:B------:R-:W3:Y:S01]  /*16050*/  LDS.128 R52, [R80+0x540] ;  /* 0x0005400050347984 */ /* 0x000ee20000000c00 */
[C---:B------:R-:W-:Y:S01]  /*16060*/  FFMA R39, R133.reuse, R109, R42 ;  /* 0x0000006d85277223 */ /* 0x040fe2000000002a */
[C---:B------:R-:W-:Y:S01]  /*16070*/  FFMA R38, R133.reuse, R113, R41 ;  /* 0x0000007185267223 */ /* 0x040fe20000000029 */
[----:B------:R-:W-:Y:S01]  /*16080*/  FFMA R133, R133, R101, R132 ;  /* 0x0000006585857223 */ /* 0x000fe20000000084 */
[----:B------:R-:W4:Y:S01]  /*16090*/  LDS.128 R40, [R2.X4+UR4+0x4300] ;  /* 0x0043000402287984 */ /* 0x000f220008004c00 */
        /* <DEDUP_REMOVED lines=28> */
[----:B------:R-:W-:-:S02]  /*16260*/  FFMA R81, R137, R65, R44 ;  /* 0x0000004189517223 */ /* 0x000fc4000000002c */
[C---:B------:R-:W-:Y:S01]  /*16270*/  FFMA R82, R137.reuse, R57, R38 ;  /* 0x0000003989527223 */ /* 0x040fe20000000026 */
[----:B------:R-:W-:Y:S01]  /*16280*/  FFMA R38, R137, R61, R45 ;  /* 0x0000003d89267223 */ /* 0x000fe2000000002d */
[-C--:B------:R-:W-:Y:S01]  /*16290*/  FFMA R81, R66, R138.reuse, R81 ;  /* 0x0000008a42517223 */ /* 0x080fe20000000051 */
[----:B------:R-:W2:Y:S01]  /*162a0*/  LDS.128 R44, [R2.X4+UR4+0x4320] ;  /* 0x00432004022c7984 */ /* 0x000ea20008004c00 */
[----:B------:R-:W-:Y:S01]  /*162b0*/  FFMA R82, R58, R138, R82 ;  /* 0x0000008a3a527223 */ /* 0x000fe20000000052 */
[----:B---3--:R-:W-:Y:S01]  /*162c0*/  FFMA R39, R136, R52, R39 ;  /* 0x0000003488277223 */ /* 0x008fe20000000027 */
[----:B------:R-:W-:Y:S01]  /*162d0*/  FFMA R38, R62, R138, R38 ;  /* 0x0000008a3e267223 */ /* 0x000fe20000000026 */
[-C--:B------:R-:W-:Y:S01]  /*162e0*/  FFMA R81, R67, R139.reuse, R81 ;  /* 0x0000008b43517223 */ /* 0x080fe20000000051 */
[----:B------:R-:W-:Y:S01]  /*162f0*/  FFMA R82, R59, R139, R82 ;  /* 0x0000008b3b527223 */ /* 0x000fe20000000052 */
[C---:B----4-:R-:W-:Y:S01]  /*16300*/  FFMA R141, R40.reuse, R84, R141 ;  /* 0x00000054288d7223 */ /* 0x050fe2000000008d */
        /* <DEDUP_REMOVED lines=10> */
[-C--:B------:R-:W-:Y:S01]  /*163b0*/  FFMA R39, R55, R139.reuse, R39 ;  /* 0x0000008b37277223 */ /* 0x080fe20000000027 */
[----:B------:R-:W-:Y:S01]  /*163c0*/  FFMA R38, R63, R139, R38 ;  /* 0x0000008b3f267223 */ /* 0x000fe20000000026 */
        /* <DEDUP_REMOVED lines=313> */
[----:B------:R-:W-:-:S02]  /*17760*/  FFMA R159, R47, R71, R159 ;  /* 0x000000472f9f7223 */ /* 0x000fc4000000009f */
        /* <DEDUP_REMOVED lines=84> */
[----:B------:R-:W-:-:S02]  /*17cb0*/  FFMA R155, R139, R71, R155 ;  /* 0x000000478b9b7223 */ /* 0x000fc4000000009b */
[C---:B---3--:R-:W-:Y:S01]  /*17cc0*/  FFMA R136, R40.reuse, R56, R136 ;  /* 0x0000003828887223 */ /* 0x048fe20000000088 */
        /* <DEDUP_REMOVED lines=84> */
[----:B--2---:R-:W-:-:S02]  /*18210*/  FFMA R36, R132, R52, R36 ;  /* 0x0000003484247223 */ /* 0x004fc40000000024 */
        /* <DEDUP_REMOVED lines=100> */
[----:B------:R-:W-:-:S02]  /*18860*/  FFMA R167, R47, R59, R167 ;  /* 0x0000003b2fa77223 */ /* 0x000fc400000000a7 */
[----:B------:R-:W4:Y:S01]  /*18870*/  LDS.128 R44, [R2.X4+UR4+0x520] ;  /* 0x00052004022c7984 */ /* 0x000f220008004c00 */
        /* <DEDUP_REMOVED lines=10> */
[----:B---3--:R-:W-:Y:S01]  /*18920*/  FFMA R18, R40, R84, R18 ;  /* 0x0000005428127223 */ /* 0x008fe20000000012 */
[----:B------:R-:W-:Y:S01]  /*18930*/  FFMA R144, R138, R126, R144 ;  /* 0x0000007e8a907223 */ /* 0x000fe20000000090 */
[C---:B------:R-:W-:Y:S01]  /*18940*/  FFMA R27, R40.reuse, R128, R27 ;  /* 0x00000080281b7223 */ /* 0x040fe2000000001b */
[----:B------:R-:W-:Y:S01]  /*18950*/  FFMA R31, R40, R48, R31 ;  /* 0x00000030281f7223 */ /* 0x000fe2000000001f */
[----:B------:R-:W-:Y:S01]  /*18960*/  FFMA R138, R138, R50, R24 ;  /* 0x000000328a8a7223 */ /* 0x000fe20000000018 */
[----:B------:R-:W-:Y:S01]  /*18970*/  FFMA R33, R40, R124, R33 ;  /* 0x0000007c28217223 */ /* 0x000fe20000000021 */
        /* <DEDUP_REMOVED lines=61> */
[----:B------:R-:W-:Y:S01]  /*18d50*/  FFMA R143, R87, R139, R143 ;  /* 0x0000008b578f7223 */ /* 0x000fe2000000008f */
        /* <DEDUP_REMOVED lines=15> */
[----:B------:R-:W-:Y:S01]  /*18e50*/  FFMA R138, R42, R58, R138 ;  /* 0x0000003a2a8a7223 */ /* 0x000fe2000000008a */
        /* <DEDUP_REMOVED lines=35> */
[----:B------:R-:W2:Y:S01]  /*19090*/  LDS.128 R40, [R2.X4+UR4+0x340] ;  /* 0x0003400402287984 */ /* 0x000ea20008004c00 */
        /* <DEDUP_REMOVED lines=34> */
[C---:B------:R-:W-:Y:S01]  /*192c0*/  FFMA R28, R31.reuse, R99, R28 ;  /* 0x000000631f1c7223 */ /* 0x040fe2000000001c */
[----:B------:R-:W-:Y:S01]  /*192d0*/  FFMA R27, R30, R94, R27 ;  /* 0x0000005e1e1b7223 */ /* 0x000fe2000000001b */
[C---:B------:R-:W-:Y:S01]  /*192e0*/  FFMA R6, R31.reuse, R71, R6 ;  /* 0x000000471f067223 */ /* 0x040fe20000000006 */
[C---:B------:R-:W-:Y:S01]  /*192f0*/  FFMA R29, R31.reuse, R79, R29 ;  /* 0x0000004f1f1d7223 */ /* 0x040fe2000000001d */
[----:B------:R-:W-:Y:S01]  /*19300*/  LDS.128 R132, [R2.X4+UR4+0x43f0] ;  /* 0x0043f00402847984 */ /* 0x000fe20008004c00 */
[C---:B--2---:R-:W-:Y:S01]  /*19310*/  FFMA R28, R40.reuse, R52, R28 ;  /* 0x00000034281c7223 */ /* 0x044fe2000000001c */
        /* <DEDUP_REMOVED lines=18> */
[-C--:B------:R-:W-:Y:S01]  /*19440*/  FFMA R24, R73, R45.reuse, R24 ;  /* 0x0000002d49187223 */ /* 0x080fe20000000018 */
[----:B------:R-:W-:Y:S01]  /*19450*/  FFMA R139, R89, R45, R139 ;  /* 0x0000002d598b7223 */ /* 0x000fe2000000008b */
[----:B------:R-:W-:Y:S01]  /*19460*/  FFMA R143, R45, R121, R143 ;  /* 0x000000792d8f7223 */ /* 0x000fe2000000008f */
[----:B------:R-:W-:Y:S01]  /*19470*/  FFMA R144, R117, R45, R144 ;  /* 0x0000002d75907223 */ /* 0x000fe20000000090 */
[----:B------:R-:W-:Y:S01]  /*19480*/  FFMA R24, R74, R46, R24 ;  /* 0x0000002e4a187223 */ /* 0x000fe20000000018 */
[C---:B------:R-:W-:Y:S01]  /*19490*/  FFMA R49, R43.reuse, R67, R49 ;  /* 0x000000432b317223 */ /* 0x040fe20000000031 */
[C---:B------:R-:W-:Y:S01]  /*194a0*/  FFMA R50, R43.reuse, R63, R50 ;  /* 0x0000003f2b327223 */ /* 0x040fe20000000032 */
[----:B------:R-:W-:Y:S01]  /*194b0*/  FFMA R51, R43, R59, R51 ;  /* 0x0000003b2b337223 */ /* 0x000fe20000000033 */
[----:B------:R-:W-:Y:S01]  /*194c0*/  FFMA R139, R46, R90, R139 ;  /* 0x0000005a2e8b7223 */ /* 0x000fe2000000008b */
[-C--:B------:R-:W-:Y:S01]  /*194d0*/  FFMA R143, R122, R46.reuse, R143 ;  /* 0x0000002e7a8f7223 */ /* 0x080fe2000000008f */
[----:B------:R-:W1:Y:S01]  /*194e0*/  LDS.128 R40, [R2.X4+UR4+0x140] ;  /* 0x0001400402287984 */ /* 0x000e620008004c00 */
[----:B------:R-:W-:Y:S01]  /*194f0*/  FFMA R144, R118, R46, R144 ;  /* 0x0000002e76907223 */ /* 0x000fe20000000090 */
[-C--:B------:R-:W-:Y:S01]  /*19500*/  FFMA R24, R75, R47.reuse, R24 ;  /* 0x0000002f4b187223 */ /* 0x080fe20000000018 */
[-C--:B------:R-:W-:Y:S01]  /*19510*/  FFMA R139, R91, R47.reuse, R139 ;  /* 0x0000002f5b8b7223 */ /* 0x080fe2000000008b */
[-C--:B------:R-:W-:Y:S01]  /*19520*/  FFMA R143, R123, R47.reuse, R143 ;  /* 0x0000002f7b8f7223 */ /* 0x080fe2000000008f */
[----:B------:R-:W-:Y:S01]  /*19530*/  FFMA R144, R119, R47, R144 ;  /* 0x0000002f77907223 */ /* 0x000fe20000000090 */
[-C--:B---3--:R-:W-:Y:S01]  /*19540*/  FFMA R24, R108, R32.reuse, R24 ;  /* 0x000000206c187223 */ /* 0x088fe20000000018 */
[-C--:B------:R-:W-:Y:S01]  /*19550*/  FFMA R139, R112, R32.reuse, R139 ;  /* 0x00000020708b7223 */ /* 0x080fe2000000008b */
[----:B------:R-:W-:Y:S01]  /*19560*/  FFMA R143, R104, R32, R143 ;  /* 0x00000020688f7223 */ /* 0x000fe2000000008f */
[----:B------:R-:W-:Y:S01]  /*19570*/  FFMA R144, R32, R100, R144 ;  /* 0x0000006420907223 */ /* 0x000fe20000000090 */
[----:B------:R-:W-:Y:S01]  /*19580*/  FFMA R24, R33, R109, R24 ;  /* 0x0000006d21187223 */ /* 0x000fe20000000018 */
[-C--:B------:R-:W-:Y:S01]  /*19590*/  FFMA R139, R113, R33.reuse, R139 ;  /* 0x00000021718b7223 */ /* 0x080fe2000000008b */
[-C--:B------:R-:W-:Y:S01]  /*195a0*/  FFMA R143, R105, R33.reuse, R143 ;  /* 0x00000021698f7223 */ /* 0x080fe2000000008f */
[----:B------:R-:W-:Y:S01]  /*195b0*/  FFMA R144, R101, R33, R144 ;  /* 0x0000002165907223 */ /* 0x000fe20000000090 */
[----:B------:R-:W-:Y:S01]  /*195c0*/  FFMA R24, R110, R34, R24 ;  /* 0x000000226e187223 */ /* 0x000fe20000000018 */
[----:B------:R-:W-:Y:S01]  /*195d0*/  FFMA R139, R34, R114, R139 ;  /* 0x00000072228b7223 */ /* 0x000fe2000000008b */
[-C--:B------:R-:W-:Y:S01]  /*195e0*/  FFMA R143, R106, R34.reuse, R143 ;  /* 0x000000226a8f7223 */ /* 0x080fe2000000008f */
[----:B------:R-:W3:Y:S01]  /*195f0*/  LDS.128 R44, [R2.X4+UR4+0x4730] ;  /* 0x00473004022c7984 */ /* 0x000ee20008004c00 */
[----:B------:R-:W-:Y:S01]  /*19600*/  FFMA R144, R102, R34, R144 ;  /* 0x0000002266907223 */ /* 0x000fe20000000090 */
[----:B------:R-:W-:Y:S01]  /*19610*/  FFMA R24, R111, R35, R24 ;  /* 0x000000236f187223 */ /* 0x000fe20000000018 */
[----:B------:R-:W-:Y:S01]  /*19620*/  FFMA R143, R35, R107, R143 ;  /* 0x0000006b238f7223 */ /* 0x000fe2000000008f */
[-C--:B------:R-:W-:Y:S01]  /*19630*/  FFMA R139, R115, R35.reuse, R139 ;  /* 0x00000023738b7223 */ /* 0x080fe2000000008b */
[----:B------:R-:W-:Y:S01]  /*19640*/  FFMA R144, R103, R35, R144 ;  /* 0x0000002367907223 */ /* 0x000fe20000000090 */
[-C--:B--2---:R-:W-:Y:S01]  /*19650*/  FFMA R6, R96, R28.reuse, R24 ;  /* 0x0000001c60067223 */ /* 0x084fe20000000018 */
[-C--:B------:R-:W-:Y:S01]  /*19660*/  FFMA R24, R68, R28.reuse, R143 ;  /* 0x0000001c44187223 */ /* 0x080fe2000000008f */
[----:B------:R-:W-:Y:S01]  /*19670*/  FFMA R27, R92, R28, R139 ;  /* 0x0000001c5c1b7223 */ /* 0x000fe2000000008b */
[----:B------:R-:W-:Y:S01]  /*19680*/  FFMA R144, R28, R76, R144 ;  /* 0x0000004c1c907223 */ /* 0x000fe20000000090 */
[----:B------:R-:W-:Y:S01]  /*19690*/  FFMA R6, R29, R97, R6 ;  /* 0x000000611d067223 */ /* 0x000fe20000000006 */
[-C--:B------:R-:W-:Y:S01]  /*196a0*/  FFMA R24, R69, R29.reuse, R24 ;  /* 0x0000001d45187223 */ /* 0x080fe20000000018 */
[-C--:B------:R-:W-:Y:S01]  /*196b0*/  FFMA R27, R93, R29.reuse, R27 ;  /* 0x0000001d5d1b7223 */ /* 0x080fe2000000001b */
[----:B------:R-:W-:Y:S01]  /*196c0*/  FFMA R29, R77, R29, R144 ;  /* 0x0000001d4d1d7223 */ /* 0x000fe20000000090 */
[----:B------:R-:W2:Y:S01]  /*196d0*/  LDS.128 R32, [R2.X4+UR4+0x6130] ;  /* 0x0061300402207984 */ /* 0x000ea20008004c00 */
[-C--:B------:R-:W-:Y:S01]  /*196e0*/  FFMA R6, R98, R30.reuse, R6 ;  /* 0x0000001e62067223 */ /* 0x080fe20000000006 */
[-C--:B------:R-:W-:Y:S01]  /*196f0*/  FFMA R24, R70, R30.reuse, R24 ;  /* 0x0000001e46187223 */ /* 0x080fe20000000018 */
[----:B------:R-:W-:Y:S01]  /*19700*/  FFMA R29, R78, R30, R29 ;  /* 0x0000001e4e1d7223 */ /* 0x000fe2000000001d */
[----:B------:R-:W-:Y:S01]  /*19710*/  FFMA R27, R30, R94, R27 ;  /* 0x0000005e1e1b7223 */ /* 0x000fe2000000001b */
[----:B------:R-:W-:Y:S01]  /*19720*/  FFMA R6, R99, R31, R6 ;  /* 0x0000001f63067223 */ /* 0x000fe20000000006 */
[----:B------:R-:W-:Y:S01]  /*19730*/  FFMA R24, R31, R71, R24 ;  /* 0x000000471f187223 */ /* 0x000fe20000000018 */
[-C--:B------:R-:W-:Y:S01]  /*19740*/  FFMA R29, R79, R31.reuse, R29 ;  /* 0x0000001f4f1d7223 */ /* 0x080fe2000000001d */
[----:B------:R-:W-:Y:S01]  /*19750*/  FFMA R27, R95, R31, R27 ;  /* 0x0000001f5f1b7223 */ /* 0x000fe2000000001b */
[-C--:B-1----:R-:W-:Y:S01]  /*19760*/  FFMA R6, R52, R40.reuse, R6 ;  /* 0x0000002834067223 */ /* 0x082fe20000000006 */
[----:B------:R-:W-:Y:S01]  /*19770*/  FFMA R24, R64, R40, R24 ;  /* 0x0000002840187223 */ /* 0x000fe20000000018 */
[----:B------:R-:W-:Y:S01]  /*19780*/  FFMA R29, R40, R60, R29 ;  /* 0x0000003c281d7223 */ /* 0x000fe2000000001d */
[----:B------:R-:W-:Y:S01]  /*19790*/  FFMA R27, R56, R40, R27 ;  /* 0x00000028381b7223 */ /* 0x000fe2000000001b */
[----:B------:R-:W-:Y:S01]  /*197a0*/  FFMA R73, R41, R53, R6 ;  /* 0x0000003529497223 */ /* 0x000fe20000000006 */
[-C--:B------:R-:W-:Y:S01]  /*197b0*/  FFMA R72, R65, R41.reuse, R24 ;  /* 0x0000002941487223 */ /* 0x080fe20000000018 */
[-C--:B------:R-:W-:Y:S01]  /*197c0*/  FFMA R74, R61, R41.reuse, R29 ;  /* 0x000000293d4a7223 */ /* 0x080fe2000000001d */
[----:B------:R-:W-:Y:S01]  /*197d0*/  FFMA R75, R57, R41, R27 ;  /* 0x00000029394b7223 */ /* 0x000fe2000000001b */
[----:B------:R-:W1:Y:S01]  /*197e0*/  LDS.128 R28, [R2.X4+UR4+0x6330] ;  /* 0x00633004021c7984 */ /* 0x000e620008004c00 */
[-C--:B------:R-:W-:Y:S01]  /*197f0*/  FFMA R72, R66, R42.reuse, R72 ;  /* 0x0000002a42487223 */ /* 0x080fe20000000048 */
[-C--:B------:R-:W-:Y:S01]  /*19800*/  FFMA R73, R54, R42.reuse, R73 ;  /* 0x0000002a36497223 */ /* 0x080fe20000000049 */
[----:B------:R-:W-:Y:S01]  /*19810*/  FFMA R74, R62, R42, R74 ;  /* 0x0000002a3e4a7223 */ /* 0x000fe2000000004a */
[----:B------:R-:W-:Y:S01]  /*19820*/  FFMA R75, R42, R58, R75 ;  /* 0x0000003a2a4b7223 */ /* 0x000fe2000000004b */
[----:B------:R-:W-:Y:S01]  /*19830*/  FFMA R72, R43, R67, R72 ;  /* 0x000000432b487223 */ /* 0x000fe20000000048 */
        /* <DEDUP_REMOVED lines=19> */
[----:B------:R-:W3:Y:S01]  /*19970*/  LDS.128 R40, [R2.X4+UR4+0x6530] ;  /* 0x0065300402287984 */ /* 0x000ee20008004c00 */
[C---:B--2---:R-:W-:Y:S01]  /*19980*/  FFMA R5, R32.reuse, R68, R0 ;  /* 0x0000004420057223 */ /* 0x044fe20000000000 */
[C---:B------:R-:W-:Y:S01]  /*19990*/  FFMA R0, R32.reuse, R96, R20 ;  /* 0x0000006020007223 */ /* 0x040fe20000000014 */
[C---:B------:R-:W-:Y:S01]  /*199a0*/  FFMA R20, R32.reuse, R76, R26 ;  /* 0x0000004c20147223 */ /* 0x040fe2000000001a */
[----:B------:R-:W2:Y:S01]  /*199b0*/  LDS.128 R44, [R2.X4+UR4+0x6730] ;  /* 0x00673004022c7984 */ /* 0x000ea20008004c00 */
        /* <DEDUP_REMOVED lines=14> */
[-C--:B------:R-:W-:Y:S01]  /*19aa0*/  FFMA R28, R69, R29.reuse, R11 ;  /* 0x0000001d451c7223 */ /* 0x080fe2000000000b */
[-C--:B------:R-:W-:Y:S01]  /*19ab0*/  FFMA R5, R97, R29.reuse, R5 ;  /* 0x0000001d61057223 */ /* 0x080fe20000000005 */
[----:B------:R-:W1:Y:S01]  /*19ac0*/  LDS.128 R8, [R2.X4+UR4+0x4740] ;  /* 0x0047400402087984 */ /* 0x000e620008004c00 */
[-C--:B------:R-:W-:Y:S01]  /*19ad0*/  FFMA R21, R77, R29.reuse, R21 ;  /* 0x0000001d4d157223 */ /* 0x080fe20000000015 */
[----:B------:R-:W-:Y:S01]  /*19ae0*/  FFMA R0, R93, R29, R0 ;  /* 0x0000001d5d007223 */ /* 0x000fe20000000000 */
[-C--:B------:R-:W-:Y:S01]  /*19af0*/  FFMA R28, R70, R30.reuse, R28 ;  /* 0x0000001e461c7223 */ /* 0x080fe2000000001c */
[----:B------:R-:W4:Y:S01]  /*19b00*/  LDS.128 R24, [R2.X4+UR4+0x6140] ;  /* 0x0061400402187984 */ /* 0x000f220008004c00 */
[-C--:B------:R-:W-:Y:S01]  /*19b10*/  FFMA R29, R98, R30.reuse, R5 ;  /* 0x0000001e621d7223 */ /* 0x080fe20000000005 */
[-C--:B------:R-:W-:Y:S01]  /*19b20*/  FFMA R21, R78, R30.reuse, R21 ;  /* 0x0000001e4e157223 */ /* 0x080fe20000000015 */
[----:B------:R-:W-:Y:S01]  /*19b30*/  FFMA R30, R94, R30, R0 ;  /* 0x0000001e5e1e7223 */ /* 0x000fe20000000000 */
[-C--:B------:R-:W-:Y:S01]  /*19b40*/  FFMA R32, R99, R35.reuse, R32 ;  /* 0x0000002363207223 */ /* 0x080fe20000000020 */
[-C--:B------:R-:W-:Y:S01]  /*19b50*/  FFMA R20, R79, R35.reuse, R20 ;  /* 0x000000234f147223 */ /* 0x080fe20000000014 */
        /* <DEDUP_REMOVED lines=17> */
[-C--:B------:R-:W-:Y:S01]  /*19c70*/  FFMA R77, R77, R45.reuse, R14 ;  /* 0x0000002d4d4d7223 */ /* 0x080fe2000000000e */
[-C--:B------:R-:W-:Y:S01]  /*19c80*/  FFMA R23, R97, R45.reuse, R23 ;  /* 0x0000002d61177223 */ /* 0x080fe20000000017 */
[----:B------:R-:W-:Y:S01]  /*19c90*/  FFMA R45, R93, R45, R4 ;  /* 0x0000002d5d2d7223 */ /* 0x000fe20000000004 */
[-C--:B------:R-:W-:Y:S01]  /*19ca0*/  FFMA R70, R70, R46.reuse, R7 ;  /* 0x0000002e46467223 */ /* 0x080fe20000000007 */
[-C--:B------:R-:W-:Y:S01]  /*19cb0*/  FFMA R84, R97, R41.reuse, R15 ;  /* 0x0000002961547223 */ /* 0x080fe2000000000f */
[----:B------:R-:W2:Y:S01]  /*19cc0*/  LDS.128 R4, [R2.X4+UR4+0x6340] ;  /* 0x0063400402047984 */ /* 0x000ea20008004c00 */
[----:B------:R-:W-:Y:S01]  /*19cd0*/  FFMA R85, R93, R41, R13 ;  /* 0x000000295d557223 */ /* 0x000fe2000000000d */
        /* <DEDUP_REMOVED lines=14> */
[----:B------:R-:W1:Y:S01]  /*19dc0*/  LDS.128 R12, [R2.X4+UR4+0x6540] ;  /* 0x00654004020c7984 */ /* 0x000e620008004c00 */
[C---:B----4-:R-:W-:Y:S01]  /*19dd0*/  FFMA R32, R24.reuse, R52, R32 ;  /* 0x0000003418207223 */ /* 0x050fe20000000020 */
[-C--:B------:R-:W-:Y:S01]  /*19de0*/  FFMA R119, R55, R11.reuse, R8 ;  /* 0x0000000b37777223 */ /* 0x080fe20000000008 */
[-C--:B------:R-:W-:Y:S01]  /*19df0*/  FFMA R129, R63, R11.reuse, R10 ;  /* 0x0000000b3f817223 */ /* 0x080fe2000000000a */
[C---:B------:R-:W-:Y:S01]  /*19e00*/  FFMA R10, R24.reuse, R64, R33 ;  /* 0x00000040180a7223 */ /* 0x040fe20000000021 */
[C---:B------:R-:W-:Y:S01]  /*19e10*/  FFMA R8, R24.reuse, R56, R35 ;  /* 0x0000003818087223 */ /* 0x040fe20000000023 */
[-C--:B------:R-:W-:Y:S01]  /*19e20*/  FFMA R118, R67, R11.reuse, R118 ;  /* 0x0000000b43767223 */ /* 0x080fe20000000076 */
        /* <DEDUP_REMOVED lines=9> */
[----:B------:R-:W3:Y:S01]  /*19ec0*/  LDS.128 R8, [R2.X4+UR4+0x6740] ;  /* 0x0067400402087984 */ /* 0x000ee20008004c00 */
[-C--:B------:R-:W-:Y:S01]  /*19ed0*/  FFMA R0, R78, R42.reuse, R0 ;  /* 0x0000002a4e007223 */ /* 0x080fe20000000000 */
[----:B------:R-:W-:Y:S01]  /*19ee0*/  FFMA R85, R94, R42, R85 ;  /* 0x0000002a5e557223 */ /* 0x000fe20000000055 */
[-C--:B------:R-:W-:Y:S01]  /*19ef0*/  FFMA R103, R67, R27.reuse, R24 ;  /* 0x0000001b43677223 */ /* 0x080fe20000000018 */
[----:B------:R-:W-:Y:S01]  /*19f00*/  FFMA R117, R59, R27, R20 ;  /* 0x0000001b3b757223 */ /* 0x000fe20000000014 */
[C---:B------:R-:W-:Y:S01]  /*19f10*/  FFMA R84, R99.reuse, R43, R84 ;  /* 0x0000002b63547223 */ /* 0x040fe20000000054 */
[----:B------:R-:W-:Y:S01]  /*19f20*/  FFMA R68, R99, R47, R68 ;  /* 0x0000002f63447223 */ /* 0x000fe20000000044 */
[----:B------:R-:W-:Y:S01]  /*19f30*/  FFMA R115, R55, R27, R22 ;  /* 0x0000001b37737223 */ /* 0x000fe20000000016 */
[C---:B--2---:R-:W-:Y:S01]  /*19f40*/  FFMA R28, R4.reuse, R64, R28 ;  /* 0x00000040041c7223 */ /* 0x044fe2000000001c */
[C---:B------:R-:W-:Y:S01]  /*19f50*/  FFMA R20, R4.reuse, R56, R31 ;  /* 0x0000003804147223 */ /* 0x040fe2000000001f */
[C---:B------:R-:W-:Y:S01]  /*19f60*/  FFMA R24, R4.reuse, R52, R29 ;  /* 0x0000003404187223 */ /* 0x040fe2000000001d */
[-C--:B------:R-:W-:Y:S01]  /*19f70*/  FFMA R16, R71, R43.reuse, R16 ;  /* 0x0000002b47107223 */ /* 0x080fe20000000010 */
[-C--:B------:R-:W-:Y:S01]  /*19f80*/  FFMA R0, R79, R43.reuse, R0 ;  /* 0x0000002b4f007223 */ /* 0x080fe20000000000 */
[----:B------:R-:W-:Y:S01]  /*19f90*/  FFMA R85, R95, R43, R85 ;  /* 0x0000002b5f557223 */ /* 0x000fe20000000055 */
[----:B------:R-:W-:Y:S01]  /*19fa0*/  FFMA R22, R4, R60, R21 ;  /* 0x0000003c04167223 */ /* 0x000fe20000000015 */
[-C--:B------:R-:W-:Y:S01]  /*19fb0*/  FFMA R99, R65, R5.reuse, R28 ;  /* 0x0000000541637223 */ /* 0x080fe2000000001c */
[-C--:B------:R-:W-:Y:S01]  /*19fc0*/  FFMA R23, R57, R5.reuse, R20 ;  /* 0x0000000539177223 */ /* 0x080fe20000000014 */
[-C--:B------:R-:W-:Y:S01]  /*19fd0*/  FFMA R21, R53, R5.reuse, R24 ;  /* 0x0000000535157223 */ /* 0x080fe20000000018 */
[----:B------:R-:W-:Y:S01]  /*19fe0*/  LDS.128 R40, [R2.X4+UR4+0x150] ;  /* 0x0001500402287984 */ /* 0x000fe20008004c00 */
[----:B------:R-:W-:Y:S01]  /*19ff0*/  FFMA R116, R62, R26, R25 ;  /* 0x0000001a3e747223 */ /* 0x000fe20000000019 */
[----:B------:R-:W-:Y:S01]  /*1a000*/  FFMA R101, R61, R5, R22 ;  /* 0x000000053d657223 */ /* 0x000fe20000000016 */
[-C--:B------:R-:W-:Y:S01]  /*1a010*/  FFMA R102, R58, R6.reuse, R23 ;  /* 0x000000063a667223 */ /* 0x080fe20000000017 */
[----:B------:R-:W2:Y:S01]  /*1a020*/  LDS.128 R28, [R80+0x550] ;  /* 0x00055000501c7984 */ /* 0x000ea20000000c00 */
[----:B------:R-:W-:Y:S01]  /*1a030*/  FFMA R116, R63, R27, R116 ;  /* 0x0000001b3f747223 */ /* 0x000fe20000000074 */
[----:B------:R-:W-:Y:S01]  /*1a040*/  FFMA R100, R54, R6, R21 ;  /* 0x0000000636647223 */ /* 0x000fe20000000015 */
[-C--:B------:R-:W-:Y:S01]  /*1a050*/  FFMA R78, R78, R46.reuse, R77 ;  /* 0x0000002e4e4e7223 */ /* 0x080fe2000000004d */
[----:B------:R-:W-:Y:S01]  /*1a060*/  LDS.128 R20, [R80+0x350] ;  /* 0x0003500050147984 */ /* 0x000fe20000000c00 */
[----:B------:R-:W-:Y:S01]  /*1a070*/  FFMA R46, R94, R46, R45 ;  /* 0x0000002e5e2e7223 */ /* 0x000fe2000000002d */
[-C--:B------:R-:W-:Y:S01]  /*1a080*/  FFMA R101, R62, R6.reuse, R101 ;  /* 0x000000063e657223 */ /* 0x080fe20000000065 */
[----:B------:R-:W-:Y:S01]  /*1a090*/  FFMA R99, R66, R6, R99 ;  /* 0x0000000642637223 */ /* 0x000fe20000000063 */
[----:B------:R-:W4:Y:S01]  /*1a0a0*/  LDS.128 R24, [R80+0x750] ;  /* 0x0007500050187984 */ /* 0x000f220000000c00 */
[-C--:B------:R-:W-:Y:S01]  /*1a0b0*/  FFMA R71, R71, R47.reuse, R70 ;  /* 0x0000002f47477223 */ /* 0x080fe20000000046 */
[-C--:B------:R-:W-:Y:S01]  /*1a0c0*/  FFMA R79, R79, R47.reuse, R78 ;  /* 0x0000002f4f4f7223 */ /* 0x080fe2000000004e */
[----:B------:R-:W-:Y:S01]  /*1a0d0*/  FFMA R47, R95, R47, R46 ;  /* 0x0000002f5f2f7223 */ /* 0x000fe2000000002e */
[----:B------:R-:W5:Y:S01]  /*1a0e0*/  LDS.128 R32, [R80+0x150] ;  /* 0x0001500050207984 */ /* 0x000f620000000c00 */
        /* <DEDUP_REMOVED lines=8> */
[----:B------:R-:W1:Y:S01]  /*1a170*/  LDS.128 R4, [R2.X4+UR4+0x350] ;  /* 0x0003500402047984 */ /* 0x000e620008004c00 */
        /* <DEDUP_REMOVED lines=15> */
[----:B------:R-:W3:Y:S01]  /*1a270*/  LDS.128 R12, [R2.X4+UR4+0x550] ;  /* 0x00055004020c7984 */ /* 0x000ee20008004c00 */
[----:B------:R-:W-:Y:S01]  /*1a280*/  FFMA R8, R8, R56, R47 ;  /* 0x0000003808087223 */ /* 0x000fe2000000002f */
[-C--:B------:R-:W-:Y:S01]  /*1a290*/  FFMA R79, R61, R9.reuse, R79 ;  /* 0x000000093d4f7223 */ /* 0x080fe2000000004f */
[-C--:B------:R-:W-:Y:S01]  /*1a2a0*/  FFMA R71, R65, R9.reuse, R71 ;  /* 0x0000000941477223 */ /* 0x080fe20000000047 */
[-C--:B------:R-:W-:Y:S01]  /*1a2b0*/  FFMA R53, R53, R9.reuse, R68 ;  /* 0x0000000935357223 */ /* 0x080fe20000000044 */
[----:B------:R-:W-:Y:S01]  /*1a2c0*/  FFMA R9, R57, R9, R8 ;  /* 0x0000000939097223 */ /* 0x000fe20000000008 */
[----:B--2---:R-:W-:Y:S01]  /*1a2d0*/  FFMA R8, R40, R28, R73 ;  /* 0x0000001c28087223 */ /* 0x004fe20000000049 */
        /* <DEDUP_REMOVED lines=8> */
[C---:B------:R-:W-:Y:S01]  /*1a360*/  FFMA R55, R41.reuse, R29, R8 ;  /* 0x0000001d29377223 */ /* 0x040fe20000000008 */
[C---:B----4-:R-:W-:Y:S01]  /*1a370*/  FFMA R72, R40.reuse, R24, R72 ;  /* 0x0000001828487223 */ /* 0x050fe20000000048 */
[C---:B------:R-:W-:Y:S01]  /*1a380*/  FFMA R74, R40.reuse, R20, R74 ;  /* 0x00000014284a7223 */ /* 0x040fe2000000004a */
[----:B------:R-:W2:Y:S01]  /*1a390*/  LDS.128 R8, [R2.X4+UR4+0x750] ;  /* 0x0007500402087984 */ /* 0x000ea20008004c00 */
[----:B-----5:R-:W-:Y:S01]  /*1a3a0*/  FFMA R40, R40, R32, R75 ;  /* 0x0000002028287223 */ /* 0x020fe2000000004b */
        /* <DEDUP_REMOVED lines=141> */
[----:B------:R-:W4:Y:S01]  /*1ac80*/  LDS.128 R64, [R2.X4+UR4+0x6150] ;  /* 0x0061500402407984 */ /* 0x000f220008004c00 */
[C---:B------:R-:W-:Y:S01]  /*1ac90*/  FFMA R107, R19.reuse, R27, R10 ;  /* 0x0000001b136b7223 */ /* 0x040fe2000000000a */
[----:B------:R-:W-:Y:S01]  /*1aca0*/  FFMA R121, R19, R23, R8 ;  /* 0x0000001713797223 */ /* 0x000fe20000000008 */
        /* <DEDUP_REMOVED lines=18> */
[C---:B-1----:R-:W-:Y:S01]  /*1add0*/  FFMA R6, R12.reuse, R24, R81 ;  /* 0x000000180c067223 */ /* 0x042fe20000000051 */
        /* <DEDUP_REMOVED lines=8> */
[C---:B---3--:R-:W-:Y:S01]  /*1ae60*/  FFMA R130, R40.reuse, R32, R130 ;  /* 0x0000002028827223 */ /* 0x048fe20000000082 */
        /* <DEDUP_REMOVED lines=49> */
[----:B------:R-:W-:Y:S01]  /*1b180*/  LDS.128 R52, [R80+0x360] ;  /* 0x0003600050347984 */ /* 0x000fe20000000c00 */
[C---:B------:R-:W-:Y:S01]  /*1b190*/  FFMA R13, R9.reuse, R21, R12 ;  /* 0x00000015090d7223 */ /* 0x040fe2000000000c */
[----:B------:R-:W-:Y:S01]  /*1b1a0*/  FFMA R15, R9, R25, R8 ;  /* 0x00000019090f7223 */ /* 0x000fe20000000008 */
[C---:B------:R-:W-:Y:S01]  /*1b1b0*/  FFMA R12, R10.reuse, R34, R39 ;  /* 0x000000220a0c7223 */ /* 0x040fe20000000027 */
[----:B------:R-:W2:Y:S01]  /*1b1c0*/  LDS.128 R100, [R2.X4+UR4+0x160] ;  /* 0x0001600402647984 */ /* 0x000ea20008004c00 */
        /* <DEDUP_REMOVED lines=8> */
[----:B------:R-:W-:-:S03]  /*1b250*/  FFMA R11, R11, R35, R12 ;  /* 0x000000230b0b7223 */ /* 0x000fc6000000000c */
[----:B------:R-:W5:Y:S01]  /*1b260*/  LDS.128 R36, [R80+0x160] ;  /* 0x0001600050247984 */ /* 0x000f620000000c00 */
[C---:B-1----:R-:W-:Y:S01]  /*1b270*/  FFMA R47, R40.reuse, R24, R47 ;  /* 0x00000018282f7223 */ /* 0x042fe2000000002f */
        /* <DEDUP_REMOVED lines=15> */
[----:B------:R-:W-:Y:S01]  /*1b370*/  FFMA R12, R5, R33, R12 ;  /* 0x00000021050c7223 */ /* 0x000fe2000000000c */
[-C--:B------:R-:W-:Y:S01]  /*1b380*/  FFMA R0, R6, R22.reuse, R0 ;  /* 0x0000001606007223 */ /* 0x080fe20000000000 */
[C---:B------:R-:W-:Y:S01]  /*1b390*/  FFMA R29, R41.reuse, R29, R96 ;  /* 0x0000001d291d7223 */ /* 0x040fe20000000060 */
[----:B------:R-:W-:Y:S01]  /*1b3a0*/  FFMA R33, R41, R33, R98 ;  /* 0x0000002129217223 */ /* 0x000fe20000000062 */
[----:B------:R-:W-:Y:S01]  /*1b3b0*/  FFMA R22, R42, R22, R97 ;  /* 0x000000162a167223 */ /* 0x000fe20000000061 */
[C---:B------:R-:W-:Y:S01]  /*1b3c0*/  FFMA R4, R6.reuse, R26, R4 ;  /* 0x0000001a06047223 */ /* 0x040fe20000000004 */
[C---:B------:R-:W-:Y:S01]  /*1b3d0*/  FFMA R5, R6.reuse, R30, R13 ;  /* 0x0000001e06057223 */ /* 0x040fe2000000000d */
[----:B------:R-:W-:Y:S01]  /*1b3e0*/  FFMA R12, R6, R34, R12 ;  /* 0x00000022060c7223 */ /* 0x000fe2000000000c */
[C---:B------:R-:W-:Y:S01]  /*1b3f0*/  FFMA R30, R42.reuse, R30, R29 ;  /* 0x0000001e2a1e7223 */ /* 0x040fe2000000001d */
[----:B------:R-:W-:Y:S01]  /*1b400*/  FFMA R34, R42, R34, R33 ;  /* 0x000000222a227223 */ /* 0x000fe20000000021 */
[-C--:B------:R-:W-:Y:S01]  /*1b410*/  FFMA R6, R7, R23.reuse, R0 ;  /* 0x0000001707067223 */ /* 0x080fe20000000000 */
[C---:B--2---:R-:W-:Y:S01]  /*1b420*/  FFMA R70, R100.reuse, R52, R70 ;  /* 0x0000003464467223 */ /* 0x044fe20000000046 */
[----:B------:R-:W-:Y:S01]  /*1b430*/  FFMA R42, R43, R23, R22 ;  /* 0x000000172b2a7223 */ /* 0x000fe20000000016 */
[----:B------:R-:W-:Y:S01]  /*1b440*/  FFMA R4, R7, R27, R4 ;  /* 0x0000001b07047223 */ /* 0x000fe20000000004 */
[----:B------:R-:W2:Y:S01]  /*1b450*/  LDS.128 R20, [R2.X4+UR4+0x760] ;  /* 0x0007600402147984 */ /* 0x000ea20008004c00 */
[C---:B----4-:R-:W-:Y:S01]  /*1b460*/  FFMA R68, R100.reuse, R60, R68 ;  /* 0x0000003c64447223 */ /* 0x050fe20000000044 */
[----:B------:R-:W-:Y:S01]  /*1b470*/  FFMA R25, R101, R53, R70 ;  /* 0x0000003565197223 */ /* 0x000fe20000000046 */
[C---:B------:R-:W-:Y:S01]  /*1b480*/  FFMA R5, R7.reuse, R31, R5 ;  /* 0x0000001f07057223 */ /* 0x040fe20000000005 */
[----:B------:R-:W-:Y:S01]  /*1b490*/  FFMA R7, R7, R35, R12 ;  /* 0x0000002307077223 */ /* 0x000fe2000000000c */
[----:B-----5:R-:W-:Y:S01]  /*1b4a0*/  FFMA R92, R100, R56, R92 ;  /* 0x00000038645c7223 */ /* 0x020fe2000000005c */
[----:B------:R-:W-:Y:S01]  /*1b4b0*/  FFMA R13, R101, R61, R68 ;  /* 0x0000003d650d7223 */ /* 0x000fe20000000044 */
[----:B------:R-:W-:Y:S01]  /*1b4c0*/  FFMA R12, R102, R54, R25 ;  /* 0x00000036660c7223 */ /* 0x000fe20000000019 */
[----:B------:R-:W-:Y:S01]  /*1b4d0*/  FFMA R40, R43, R27, R40 ;  /* 0x0000001b2b287223 */ /* 0x000fe20000000028 */
[----:B------:R-:W-:Y:S01]  /*1b4e0*/  FFMA R94, R100, R36, R94 ;  /* 0x00000024645e7223 */ /* 0x000fe2000000005e */
[C---:B------:R-:W-:Y:S01]  /*1b4f0*/  FFMA R15, R101.reuse, R57, R92 ;  /* 0x00000039650f7223 */ /* 0x040fe2000000005c */
[C---:B------:R-:W-:Y:S01]  /*1b500*/  FFMA R98, R102.reuse, R62, R13 ;  /* 0x0000003e66627223 */ /* 0x040fe2000000000d */
[----:B------:R-:W4:Y:S01]  /*1b510*/  LDS.128 R116, [R2.X4+UR4+0x2560] ;  /* 0x0025600402747984 */ /* 0x000f220008004c00 */
[----:B------:R-:W-:Y:S01]  /*1b520*/  FFMA R101, R101, R37, R94 ;  /* 0x0000002565657223 */ /* 0x000fe2000000005e */
[----:B------:R-:W-:Y:S01]  /*1b530*/  FFMA R14, R102, R58, R15 ;  /* 0x0000003a660e7223 */ /* 0x000fe2000000000f */
[C---:B------:R-:W-:Y:S01]  /*1b540*/  FFMA R98, R103.reuse, R63, R98 ;  /* 0x0000003f67627223 */ /* 0x040fe20000000062 */
[----:B-1----:R-:W-:Y:S01]  /*1b550*/  FFMA R88, R48, R60, R88 ;  /* 0x0000003c30587223 */ /* 0x002fe20000000058 */
        /* <DEDUP_REMOVED lines=8> */
[----:B------:R-:W1:Y:S01]  /*1b5e0*/  LDS.128 R12, [R2.X4+UR4+0x2160] ;  /* 0x00216004020c7984 */ /* 0x000e620008004c00 */
[C---:B------:R-:W-:Y:S01]  /*1b5f0*/  FFMA R29, R49.reuse, R53, R0 ;  /* 0x00000035311d7223 */ /* 0x040fe20000000000 */
[----:B------:R-:W-:Y:S01]  /*1b600*/  FFMA R24, R50, R58, R27 ;  /* 0x0000003a32187223 */ /* 0x000fe2000000001b */
[----:B---3--:R-:W-:Y:S01]  /*1b610*/  FFMA R26, R44, R60, R71 ;  /* 0x0000003c2c1a7223 */ /* 0x008fe20000000047 */
[----:B------:R-:W-:Y:S01]  /*1b620*/  FFMA R25, R49, R61, R88 ;  /* 0x0000003d31197223 */ /* 0x000fe20000000058 */
[----:B------:R-:W-:Y:S01]  /*1b630*/  FFMA R96, R50, R54, R29 ;  /* 0x0000003632607223 */ /* 0x000fe2000000001d */
[----:B------:R-:W-:Y:S01]  /*1b640*/  FFMA R95, R51, R59, R24 ;  /* 0x0000003b335f7223 */ /* 0x000fe20000000018 */
[C---:B------:R-:W-:Y:S01]  /*1b650*/  FFMA R24, R44.reuse, R52, R69 ;  /* 0x000000342c187223 */ /* 0x040fe20000000045 */
[----:B------:R-:W-:Y:S01]  /*1b660*/  FFMA R90, R44, R56, R90 ;  /* 0x000000382c5a7223 */ /* 0x000fe2000000005a */
[----:B------:R-:W3:Y:S01]  /*1b670*/  LDS.128 R68, [R2.X4+UR4+0x2360] ;  /* 0x0023600402447984 */ /* 0x000ee20008004c00 */
[----:B------:R-:W-:Y:S01]  /*1b680*/  FFMA R0, R50, R62, R25 ;  /* 0x0000003e32007223 */ /* 0x000fe20000000019 */
[C---:B------:R-:W-:Y:S01]  /*1b690*/  FFMA R29, R45.reuse, R53, R24 ;  /* 0x000000352d1d7223 */ /* 0x040fe20000000018 */
[C---:B------:R-:W-:Y:S01]  /*1b6a0*/  FFMA R25, R45.reuse, R61, R26 ;  /* 0x0000003d2d197223 */ /* 0x040fe2000000001a */
[----:B------:R-:W-:Y:S01]  /*1b6b0*/  FFMA R27, R45, R57, R90 ;  /* 0x000000392d1b7223 */ /* 0x000fe2000000005a */
[----:B------:R-:W-:Y:S01]  /*1b6c0*/  FFMA R112, R44, R36, R112 ;  /* 0x000000242c707223 */ /* 0x000fe20000000070 */
[----:B------:R-:W-:Y:S01]  /*1b6d0*/  FFMA R24, R46, R54, R29 ;  /* 0x000000362e187223 */ /* 0x000fe2000000001d */
[C---:B--2---:R-:W-:Y:S01]  /*1b6e0*/  FFMA R110, R20.reuse, R60, R110 ;  /* 0x0000003c146e7223 */ /* 0x044fe2000000006e */
        /* <DEDUP_REMOVED lines=21> */
[----:B------:R-:W-:Y:S01]  /*1b840*/  FFMA R96, R51, R55, R96 ;  /* 0x0000003733607223 */ /* 0x000fe20000000060 */
[-C--:B----4-:R-:W-:Y:S01]  /*1b850*/  FFMA R74, R116, R60.reuse, R74 ;  /* 0x0000003c744a7223 */ /* 0x090fe2000000004a */
        /* <DEDUP_REMOVED lines=56> */
[----:B------:R-:W4:Y:S01]  /*1bbe0*/  LDS.128 R44, [R2.X4+UR4+0x4560] ;  /* 0x00456004022c7984 */ /* 0x000f220008004c00 */
        /* <DEDUP_REMOVED lines=15> */
[----:B------:R-:W-:Y:S01]  /*1bce0*/  FFMA R113, R115, R55, R12 ;  /* 0x0000003773717223 */ /* 0x000fe2000000000c */
[----:B------:R-:W1:Y:S01]  /*1bcf0*/  LDS.128 R32, [R2.X4+UR4+0x4760] ;  /* 0x0047600402207984 */ /* 0x000e620008004c00 */
        /* <DEDUP_REMOVED lines=32> */
[C---:B----4-:R-:W-:Y:S01]  /*1bf00*/  FFMA R76, R44.reuse, R52, R76 ;  /* 0x000000342c4c7223 */ /* 0x050fe2000000004c */
        /* <DEDUP_REMOVED lines=31> */
[C---:B--2---:R-:W-:Y:S01]  /*1c100*/  FFMA R64, R24.reuse, R60, R64 ;  /* 0x0000003c18407223 */ /* 0x044fe20000000040 */
        /* <DEDUP_REMOVED lines=33> */
[----:B------:R-:W3:Y:S01]  /*1c320*/  LDS.128 R8, [R2.X4+UR4+0x170] ;  /* 0x0001700402087984 */ /* 0x000ee20008004c00 */
[C---:B------:R-:W-:Y:S01]  /*1c330*/  FFMA R13, R15.reuse, R59, R13 ;  /* 0x0000003b0f0d7223 */ /* 0x040fe2000000000d */
[C---:B------:R-:W-:Y:S01]  /*1c340*/  FFMA R14, R15.reuse, R55, R105 ;  /* 0x000000370f0e7223 */ /* 0x040fe20000000069 */
        /* <DEDUP_REMOVED lines=28> */
[-C--:B------:R-:W-:Y:S01]  /*1c510*/  FFMA R105, R18, R38.reuse, R105 ;  /* 0x0000002612697223 */ /* 0x080fe20000000069 */
[----:B------:R-:W-:Y:S01]  /*1c520*/  FFMA R22, R22, R38, R21 ;  /* 0x0000002616167223 */ /* 0x000fe20000000015 */
[-C--:B------:R-:W-:Y:S01]  /*1c530*/  FFMA R18, R19, R55.reuse, R104 ;  /* 0x0000003713127223 */ /* 0x080fe20000000068 */
[----:B------:R-:W-:Y:S01]  /*1c540*/  FFMA R38, R23, R55, R54 ;  /* 0x0000003717267223 */ /* 0x000fe20000000036 */
[----:B------:R-:W-:Y:S01]  /*1c550*/  FFMA R112, R115, R59, R112 ;  /* 0x0000003b73707223 */ /* 0x000fe20000000070 */
[C---:B------:R-:W-:Y:S01]  /*1c560*/  FFMA R16, R19.reuse, R63, R16 ;  /* 0x0000003f13107223 */ /* 0x040fe20000000010 */
[----:B------:R-:W-:Y:S01]  /*1c570*/  FFMA R17, R19, R59, R17 ;  /* 0x0000003b13117223 */ /* 0x000fe20000000011 */
[-C--:B------:R-:W-:Y:S01]  /*1c580*/  FFMA R115, R115, R39.reuse, R114 ;  /* 0x0000002773737223 */ /* 0x080fe20000000072 */
[----:B------:R-:W-:Y:S01]  /*1c590*/  FFMA R19, R19, R39, R105 ;  /* 0x0000002713137223 */ /* 0x000fe20000000069 */
[C---:B---3--:R-:W-:Y:S01]  /*1c5a0*/  FFMA R102, R8.reuse, R64, R102 ;  /* 0x0000004008667223 */ /* 0x048fe20000000066 */
[C---:B------:R-:W-:Y:S01]  /*1c5b0*/  FFMA R36, R23.reuse, R63, R36 ;  /* 0x0000003f17247223 */ /* 0x040fe20000000024 */
[C---:B------:R-:W-:Y:S01]  /*1c5c0*/  FFMA R37, R23.reuse, R59, R58 ;  /* 0x0000003b17257223 */ /* 0x040fe2000000003a */
[----:B------:R-:W-:Y:S01]  /*1c5d0*/  FFMA R39, R23, R39, R22 ;  /* 0x0000002717277223 */ /* 0x000fe20000000016 */
[C---:B----4-:R-:W-:Y:S01]  /*1c5e0*/  FFMA R98, R8.reuse, R84, R98 ;  /* 0x0000005408627223 */ /* 0x050fe20000000062 */
[C---:B------:R-:W-:Y:S01]  /*1c5f0*/  FFMA R57, R9.reuse, R65, R102 ;  /* 0x0000004109397223 */ /* 0x040fe20000000066 */
[----:B------:R-:W-:Y:S01]  /*1c600*/  LDS.128 R104, [R2.X4+UR4+0x2570] ;  /* 0x0025700402687984 */ /* 0x000fe20008004c00 */
[----:B-1----:R-:W-:Y:S01]  /*1c610*/  FFMA R20, R8, R76, R99 ;  /* 0x0000004c08147223 */ /* 0x002fe20000000063 */
[----:B------:R-:W-:-:S02]  /*1c620*/  FFMA R53, R9, R85, R98 ;  /* 0x0000005509357223 */ /* 0x000fc40000000062 */
[----:B------:R-:W-:Y:S01]  /*1c630*/  LDS.128 R60, [R2.X4+UR4+0x2770] ;  /* 0x00277004023c7984 */ /* 0x000fe20008004c00 */
[----:B-----5:R-:W-:Y:S01]  /*1c640*/  FFMA R8, R8, R28, R103 ;  /* 0x0000001c08087223 */ /* 0x020fe20000000067 */
[C---:B------:R-:W-:Y:S01]  /*1c650*/  FFMA R55, R9.reuse, R77, R20 ;  /* 0x0000004d09377223 */ /* 0x040fe20000000014 */
[C---:B------:R-:W-:Y:S01]  /*1c660*/  FFMA R98, R10.reuse, R86, R53 ;  /* 0x000000560a627223 */ /* 0x040fe20000000035 */
[----:B------:R-:W1:Y:S01]  /*1c670*/  LDS.128 R20, [R2.X4+UR4+0x770] ;  /* 0x0007700402147984 */ /* 0x000e620008004c00 */
        /* <DEDUP_REMOVED lines=60> */
[----:B------:R-:W-:Y:S01]  /*1ca40*/  LDS.128 R56, [R2.X4+UR4+0x4370] ;  /* 0x0043700402387984 */ /* 0x000fe20008004c00 */
        /* <DEDUP_REMOVED lines=18> */
[----:B------:R-:W-:Y:S01]  /*1cb70*/  FFMA R102, R10, R78, R23 ;  /* 0x0000004e0a667223 */ /* 0x000fe20000000017 */
[----:B------:R-:W1:Y:S01]  /*1cb80*/  LDS.128 R68, [R2.X4+UR4+0x4170] ;  /* 0x0041700402447984 */ /* 0x000e620008004c00 */
        /* <DEDUP_REMOVED lines=109> */
[C---:B---3--:R-:W-:Y:S01]  /*1d260*/  FFMA R24, R40.reuse, R84, R24 ;  /* 0x0000005428187223 */ /* 0x048fe20000000018 */
        /* <DEDUP_REMOVED lines=31> */
[----:B------:R-:W-:Y:S01]  /*1d460*/  FFMA R20, R22, R86, R13 ;  /* 0x0000005616147223 */ /* 0x000fe2000000000d */
[----:B------:R-:W2:Y:S01]  /*1d470*/  LDS.128 R44, [R80+0x580] ;  /* 0x00058000502c7984 */ /* 0x000ea20000000c00 */
[C---:B------:R-:W-:Y:S01]  /*1d480*/  FFMA R21, R23.reuse, R79, R21 ;  /* 0x0000004f17157223 */ /* 0x040fe20000000015 */
[C---:B------:R-:W-:Y:S01]  /*1d490*/  FFMA R22, R23.reuse, R67, R112 ;  /* 0x0000004317167223 */ /* 0x040fe20000000070 */
[C---:B------:R-:W-:Y:S01]  /*1d4a0*/  FFMA R20, R23.reuse, R87, R20 ;  /* 0x0000005717147223 */ /* 0x040fe20000000014 */
[----:B------:R-:W4:Y:S01]  /*1d4b0*/  LDS.128 R32, [R80+0x380] ;  /* 0x0003800050207984 */ /* 0x000f220000000c00 */
[C---:B-1----:R-:W-:Y:S01]  /*1d4c0*/  FFMA R16, R8.reuse, R84, R16 ;  /* 0x0000005408107223 */ /* 0x042fe20000000010 */
[C---:B------:R-:W-:Y:S01]  /*1d4d0*/  FFMA R17, R8.reuse, R76, R17 ;  /* 0x0000004c08117223 */ /* 0x040fe20000000011 */
[C---:B------:R-:W-:Y:S01]  /*1d4e0*/  FFMA R18, R8.reuse, R64, R18 ;  /* 0x0000004008127223 */ /* 0x040fe20000000012 */
[----:B------:R-:W1:Y:S01]  /*1d4f0*/  LDS.128 R72, [R80+0x780] ;  /* 0x0007800050487984 */ /* 0x000e620000000c00 */
[----:B------:R-:W-:Y:S01]  /*1d500*/  FFMA R19, R8, R28, R19 ;  /* 0x0000001c08137223 */ /* 0x000fe20000000013 */
[----:B------:R-:W-:Y:S01]  /*1d510*/  FFMA R23, R23, R31, R111 ;  /* 0x0000001f17177223 */ /* 0x000fe2000000006f */
[C---:B------:R-:W-:Y:S01]  /*1d520*/  FFMA R8, R9.reuse, R85, R16 ;  /* 0x0000005509087223 */ /* 0x040fe20000000010 */
[----:B------:R-:W5:Y:S01]  /*1d530*/  LDS.128 R12, [R80+0x180] ;  /* 0x00018000500c7984 */ /* 0x000f620000000c00 */
[C---:B------:R-:W-:Y:S01]  /*1d540*/  FFMA R113, R9.reuse, R77, R17 ;  /* 0x0000004d09717223 */ /* 0x040fe20000000011 */
[C---:B------:R-:W-:Y:S01]  /*1d550*/  FFMA R111, R9.reuse, R65, R18 ;  /* 0x00000041096f7223 */ /* 0x040fe20000000012 */
[----:B------:R-:W-:Y:S01]  /*1d560*/  FFMA R112, R9, R29, R19 ;  /* 0x0000001d09707223 */ /* 0x000fe20000000013 */
[C---:B------:R-:W-:Y:S01]  /*1d570*/  FFMA R8, R10.reuse, R86, R8 ;  /* 0x000000560a087223 */ /* 0x040fe20000000008 */
[----:B------:R-:W5:Y:S01]  /*1d580*/  LDS.128 R16, [R2.X4+UR4+0x380] ;  /* 0x0003800402107984 */ /* 0x000f620008004c00 */
        /* <DEDUP_REMOVED lines=19> */
[-C--:B------:R-:W-:Y:S01]  /*1d6c0*/  FFMA R11, R11, R31.reuse, R112 ;  /* 0x0000001f0b0b7223 */ /* 0x080fe20000000070 */
[C---:B------:R-:W-:Y:S01]  /*1d6d0*/  FFMA R31, R7.reuse, R31, R6 ;  /* 0x0000001f071f7223 */ /* 0x040fe20000000006 */
[C---:B------:R-:W-:Y:S01]  /*1d6e0*/  FFMA R30, R7.reuse, R67, R66 ;  /* 0x00000043071e7223 */ /* 0x040fe20000000042 */
[C---:B--2---:R-:W-:Y:S01]  /*1d6f0*/  FFMA R6, R24.reuse, R44, R99 ;  /* 0x0000002c18067223 */ /* 0x044fe20000000063 */
[C---:B------:R-:W-:Y:S01]  /*1d700*/  FFMA R28, R7.reuse, R87, R28 ;  /* 0x00000057071c7223 */ /* 0x040fe2000000001c */
[----:B------:R-:W-:Y:S01]  /*1d710*/  FFMA R29, R7, R79, R78 ;  /* 0x0000004f071d7223 */ /* 0x000fe2000000004e */
[----:B------:R-:W-:Y:S01]  /*1d720*/  LDS.128 R160, [R80+0x1d0] ;  /* 0x0001d00050a07984 */ /* 0x000fe20000000c00 */
[----:B----4-:R-:W-:Y:S01]  /*1d730*/  FFMA R4, R24, R32, R109 ;  /* 0x0000002018047223 */ /* 0x010fe2000000006d */
[----:B------:R-:W-:-:S02]  /*1d740*/  FFMA R67, R25, R45, R6 ;  /* 0x0000002d19437223 */ /* 0x000fc40000000006 */
[----:B------:R-:W-:Y:S01]  /*1d750*/  LDS.128 R164, [R80+0x3d0] ;  /* 0x0003d00050a47984 */ /* 0x000fe20000000c00 */
[C---:B-1----:R-:W-:Y:S01]  /*1d760*/  FFMA R98, R24.reuse, R72, R98 ;  /* 0x0000004818627223 */ /* 0x042fe20000000062 */
[C---:B------:R-:W-:Y:S02]  /*1d770*/  FFMA R77, R25.reuse, R33, R4 ;  /* 0x00000021194d7223 */ /* 0x040fe40000000004 */
[----:B------:R-:W1:Y:S01]  /*1d780*/  LDS.128 R4, [R2.X4+UR4+0x780] ;  /* 0x0007800402047984 */ /* 0x000e620008004c00 */
[----:B-----5:R-:W-:Y:S01]  /*1d790*/  FFMA R110, R24, R12, R110 ;  /* 0x0000000c186e7223 */ /* 0x020fe2000000006e */
[C---:B------:R-:W-:Y:S01]  /*1d7a0*/  FFMA R24, R26.reuse, R46, R67 ;  /* 0x0000002e1a187223 */ /* 0x040fe20000000043 */
[C---:B------:R-:W-:Y:S01]  /*1d7b0*/  FFMA R65, R25.reuse, R73, R98 ;  /* 0x0000004919417223 */ /* 0x040fe20000000062 */
[C---:B------:R-:W-:Y:S01]  /*1d7c0*/  FFMA R112, R26.reuse, R34, R77 ;  /* 0x000000221a707223 */ /* 0x040fe2000000004d */
        /* <DEDUP_REMOVED lines=35> */
[----:B-1----:R-:W-:Y:S01]  /*1da00*/  FFMA R90, R4, R32, R90 ;  /* 0x00000020045a7223 */ /* 0x002fe2000000005a */
        /* <DEDUP_REMOVED lines=30> */
[----:B------:R-:W-:Y:S01]  /*1dbf0*/  FFMA R36, R26, R74, R37 ;  /* 0x0000004a1a247223 */ /* 0x000fe20000000025 */
[C---:B------:R-:W-:Y:S01]  /*1dc00*/  FFMA R39, R25.reuse, R45, R102 ;  /* 0x0000002d19277223 */ /* 0x040fe20000000066 */
[----:B------:R-:W-:Y:S01]  /*1dc10*/  FFMA R25, R25, R13, R114 ;  /* 0x0000000d19197223 */ /* 0x000fe20000000072 */
[----:B------:R-:W-:Y:S01]  /*1dc20*/  FFMA R85, R27, R35, R24 ;  /* 0x000000231b557223 */ /* 0x000fe20000000018 */
[C---:B---3--:R-:W-:Y:S01]  /*1dc30*/  FFMA R100, R16.reuse, R32, R100 ;  /* 0x0000002010647223 */ /* 0x048fe20000000064 */
[C---:B------:R-:W-:Y:S01]  /*1dc40*/  FFMA R24, R16.reuse, R72, R81 ;  /* 0x0000004810187223 */ /* 0x040fe20000000051 */
[C---:B------:R-:W-:Y:S01]  /*1dc50*/  FFMA R82, R16.reuse, R44, R82 ;  /* 0x0000002c10527223 */ /* 0x040fe20000000052 */
[----:B------:R-:W-:Y:S01]  /*1dc60*/  FFMA R16, R16, R12, R101 ;  /* 0x0000000c10107223 */ /* 0x000fe20000000065 */
[----:B------:R-:W-:Y:S01]  /*1dc70*/  FFMA R37, R17, R33, R100 ;  /* 0x0000002111257223 */ /* 0x000fe20000000064 */
[C---:B------:R-:W-:Y:S01]  /*1dc80*/  FFMA R84, R26.reuse, R46, R39 ;  /* 0x0000002e1a547223 */ /* 0x040fe20000000027 */
[----:B------:R-:W3:Y:S01]  /*1dc90*/  LDS.128 R100, [R2.X4+UR4+0x4180] ;  /* 0x0041800402647984 */ /* 0x000ee20008004c00 */
        /* <DEDUP_REMOVED lines=12> */
[----:B------:R-:W4:Y:S01]  /*1dd60*/  LDS.128 R64, [R2.X4+UR4+0x4380] ;  /* 0x0043800402407984 */ /* 0x000f220008004c00 */
        /* <DEDUP_REMOVED lines=40> */
[----:B------:R-:W2:Y:S01]  /*1dff0*/  LDS.128 R68, [R2.X4+UR4+0x4780] ;  /* 0x0047800402447984 */ /* 0x000ea20008004c00 */
        /* <DEDUP_REMOVED lines=94> */
[----:B------:R-:W1:Y:S01]  /*1e5e0*/  LDS.128 R20, [R2.X4+UR4+0x190] ;  /* 0x0001900402147984 */ /* 0x000e620008004c00 */
[C---:B------:R-:W-:Y:S01]  /*1e5f0*/  FFMA R25, R27.reuse, R47, R25 ;  /* 0x0000002f1b197223 */ /* 0x040fe20000000019 */
[C---:B--2---:R-:W-:Y:S01]  /*1e600*/  FFMA R8, R16.reuse, R72, R8 ;  /* 0x0000004810087223 */ /* 0x044fe20000000008 */
[C---:B------:R-:W-:Y:S01]  /*1e610*/  FFMA R9, R16.reuse, R44, R9 ;  /* 0x0000002c10097223 */ /* 0x040fe20000000009 */
[----:B------:R-:W2:Y:S01]  /*1e620*/  LDS.128 R40, [R80+0x390] ;  /* 0x0003900050287984 */ /* 0x000ea20000000c00 */
[C---:B------:R-:W-:Y:S01]  /*1e630*/  FFMA R10, R16.reuse, R32, R10 ;  /* 0x00000020100a7223 */ /* 0x040fe2000000000a */
[----:B------:R-:W-:Y:S01]  /*1e640*/  FFMA R11, R16, R12, R11 ;  /* 0x0000000c100b7223 */ /* 0x000fe2000000000b */
        /* <DEDUP_REMOVED lines=28> */
[-C--:B------:R-:W-:Y:S01]  /*1e810*/  FFMA R18, R19, R35.reuse, R100 ;  /* 0x0000002313127223 */ /* 0x080fe20000000064 */
[----:B------:R-:W-:Y:S01]  /*1e820*/  FFMA R14, R7, R35, R34 ;  /* 0x00000023070e7223 */ /* 0x000fe20000000022 */
[----:B------:R-:W-:Y:S01]  /*1e830*/  FFMA R19, R19, R15, R101 ;  /* 0x0000000f13137223 */ /* 0x000fe20000000065 */
[C---:B------:R-:W-:Y:S01]  /*1e840*/  FFMA R12, R7.reuse, R75, R12 ;  /* 0x0000004b070c7223 */ /* 0x040fe2000000000c */
[C---:B------:R-:W-:Y:S01]  /*1e850*/  FFMA R13, R7.reuse, R47, R46 ;  /* 0x0000002f070d7223 */ /* 0x040fe2000000002e */
[C---:B-1----:R-:W-:Y:S01]  /*1e860*/  FFMA R4, R20.reuse, R48, R99 ;  /* 0x0000003014047223 */ /* 0x042fe20000000063 */
[----:B------:R-:W-:Y:S01]  /*1e870*/  FFMA R15, R7, R15, R6 ;  /* 0x0000000f070f7223 */ /* 0x000fe20000000006 */
[----:B------:R-:W-:Y:S01]  /*1e880*/  LDS.128 R72, [R2.X4+UR4+0x2590] ;  /* 0x0025900402487984 */ /* 0x000fe20008004c00 */
[----:B--2---:R-:W-:Y:S01]  /*1e890*/  FFMA R112, R20, R40, R112 ;  /* 0x0000002814707223 */ /* 0x004fe20000000070 */
[----:B------:R-:W-:-:S02]  /*1e8a0*/  FFMA R35, R21, R49, R4 ;  /* 0x0000003115237223 */ /* 0x000fc40000000004 */
[----:B------:R-:W-:Y:S01]  /*1e8b0*/  LDS.128 R116, [R2.X4+UR4+0x23f0] ;  /* 0x0023f00402747984 */ /* 0x000fe20008004c00 */
[C---:B----4-:R-:W-:Y:S01]  /*1e8c0*/  FFMA R98, R20.reuse, R52, R98 ;  /* 0x0000003414627223 */ /* 0x050fe20000000062 */
[C---:B------:R-:W-:Y:S02]  /*1e8d0*/  FFMA R45, R21.reuse, R41, R112 ;  /* 0x00000029152d7223 */ /* 0x040fe40000000070 */
[----:B------:R-:W1:Y:S01]  /*1e8e0*/  LDS.128 R4, [R2.X4+UR4+0x790] ;  /* 0x0007900402047984 */ /* 0x000e620008004c00 */
[----:B-----5:R-:W-:Y:S01]  /*1e8f0*/  FFMA R20, R20, R104, R113 ;  /* 0x0000006814147223 */ /* 0x020fe20000000071 */
[C---:B------:R-:W-:Y:S01]  /*1e900*/  FFMA R33, R21.reuse, R53, R98 ;  /* 0x0000003515217223 */ /* 0x040fe20000000062 */
[C---:B------:R-:W-:Y:S01]  /*1e910*/  FFMA R100, R22.reuse, R42, R45 ;  /* 0x0000002a16647223 */ /* 0x040fe2000000002d */
[----:B------:R-:W-:Y:S01]  /*1e920*/  LDS.128 R112, [R80+0x1a0] ;  /* 0x0001a00050707984 */ /* 0x000fe20000000c00 */
        /* <DEDUP_REMOVED lines=36> */
[----:B------:R-:W-:Y:S01]  /*1eb70*/  FFMA R93, R31, R43, R28 ;  /* 0x0000002b1f5d7223 */ /* 0x000fe2000000001c */
[----:B-1----:R-:W-:Y:S01]  /*1eb80*/  FFMA R28, R4, R40, R89 ;  /* 0x00000028041c7223 */ /* 0x002fe20000000059 */
[C---:B------:R-:W-:Y:S01]  /*1eb90*/  FFMA R92, R30.reuse, R50, R35 ;  /* 0x000000321e5c7223 */ /* 0x040fe20000000023 */
        /* <DEDUP_REMOVED lines=33> */
[----:B---3--:R-:W-:Y:S01]  /*1edb0*/  FFMA R20, R8, R40, R81 ;  /* 0x0000002808147223 */ /* 0x008fe20000000051 */
[----:B------:R-:W2:Y:S01]  /*1edc0*/  LDS.128 R28, [R2.X4+UR4+0x4190] ;  /* 0x00419004021c7984 */ /* 0x000ea20008004c00 */
        /* <DEDUP_REMOVED lines=134> */
[----:B------:R-:W-:Y:S01]  /*1f630*/  LDS.128 R56, [R80+0x5a0] ;  /* 0x0005a00050387984 */ /* 0x000fe20000000c00 */
        /* <DEDUP_REMOVED lines=18> */
[----:B------:R-:W4:Y:S01]  /*1f760*/  LDS.128 R24, [R80+0x3a0] ;  /* 0x0003a00050187984 */ /* 0x000f220000000c00 */
[C---:B------:R-:W-:Y:S01]  /*1f770*/  FFMA R62, R63.reuse, R43, R77 ;  /* 0x0000002b3f3e7223 */ /* 0x040fe2000000004d */
[C---:B--2---:R-:W-:Y:S01]  /*1f780*/  FFMA R16, R108.reuse, R52, R16 ;  /* 0x000000346c107223 */ /* 0x044fe20000000010 */
[C---:B------:R-:W-:Y:S01]  /*1f790*/  FFMA R17, R108.reuse, R48, R17 ;  /* 0x000000306c117223 */ /* 0x040fe20000000011 */
[----:B------:R-:W2:Y:S01]  /*1f7a0*/  LDS.128 R68, [R80+0x7a0] ;  /* 0x0007a00050447984 */ /* 0x000ea20000000c00 */
        /* <DEDUP_REMOVED lines=31> */
[C---:B-1----:R-:W-:Y:S01]  /*1f9a0*/  FFMA R8, R4.reuse, R56, R99 ;  /* 0x0000003804087223 */ /* 0x042fe20000000063 */
[C---:B------:R-:W-:Y:S01]  /*1f9b0*/  FFMA R77, R11.reuse, R51, R50 ;  /* 0x000000330b4d7223 */ /* 0x040fe20000000032 */
[----:B------:R-:W-:Y:S01]  /*1f9c0*/  FFMA R107, R11, R107, R10 ;  /* 0x0000006b0b6b7223 */ /* 0x000fe2000000000a */
[----:B------:R-:W-:Y:S01]  /*1f9d0*/  LDS.128 R120, [R2.X4+UR4+0x25f0] ;  /* 0x0025f00402787984 */ /* 0x000fe20008004c00 */
[----:B----4-:R-:W-:Y:S01]  /*1f9e0*/  FFMA R100, R4, R24, R100 ;  /* 0x0000001804647223 */ /* 0x010fe20000000064 */
[----:B------:R-:W-:-:S02]  /*1f9f0*/  FFMA R43, R5, R57, R8 ;  /* 0x00000039052b7223 */ /* 0x000fc40000000008 */
[----:B------:R-:W1:Y:S01]  /*1fa00*/  LDS.128 R8, [R2.X4+UR4+0x7a0] ;  /* 0x0007a00402087984 */ /* 0x000e620008004c00 */
[C---:B--2---:R-:W-:Y:S01]  /*1fa10*/  FFMA R98, R4.reuse, R68, R98 ;  /* 0x0000004404627223 */ /* 0x044fe20000000062 */
[----:B------:R-:W-:Y:S01]  /*1fa20*/  FFMA R4, R4, R112, R101 ;  /* 0x0000007004047223 */ /* 0x000fe20000000065 */
[C---:B------:R-:W-:Y:S01]  /*1fa30*/  FFMA R49, R5.reuse, R25, R100 ;  /* 0x0000001905317223 */ /* 0x040fe20000000064 */
[----:B------:R-:W-:Y:S01]  /*1fa40*/  LDS.128 R124, [R2.X4+UR4+0x27f0] ;  /* 0x0027f004027c7984 */ /* 0x000fe20008004c00 */
[C---:B------:R-:W-:Y:S01]  /*1fa50*/  FFMA R41, R5.reuse, R69, R98 ;  /* 0x0000004505297223 */ /* 0x040fe20000000062 */
[----:B------:R-:W-:Y:S01]  /*1fa60*/  FFMA R5, R5, R113, R4 ;  /* 0x0000007105057223 */ /* 0x000fe20000000004 */
[C---:B------:R-:W-:Y:S01]  /*1fa70*/  FFMA R4, R6.reuse, R58, R43 ;  /* 0x0000003a06047223 */ /* 0x040fe2000000002b */
[C---:B------:R-:W-:Y:S01]  /*1fa80*/  FFMA R104, R6.reuse, R26, R49 ;  /* 0x0000001a06687223 */ /* 0x040fe20000000031 */
[----:B------:R-:W-:Y:S01]  /*1fa90*/  FFMA R102, R6, R70, R41 ;  /* 0x0000004606667223 */ /* 0x000fe20000000029 */
[C---:B-----5:R-:W-:Y:S01]  /*1faa0*/  FFMA R96, R16.reuse, R24, R96 ;  /* 0x0000001810607223 */ /* 0x060fe20000000060 */
[----:B------:R-:W-:Y:S01]  /*1fab0*/  FFMA R103, R7, R59, R4 ;  /* 0x0000003b07677223 */ /* 0x000fe20000000004 */
[C---:B------:R-:W-:Y:S01]  /*1fac0*/  FFMA R4, R16.reuse, R68, R0 ;  /* 0x0000004410047223 */ /* 0x040fe20000000000 */
        /* <DEDUP_REMOVED lines=46> */
[C---:B------:R-:W-:Y:S01]  /*1fdb0*/  FFMA R40, R10.reuse, R70, R41 ;  /* 0x000000460a287223 */ /* 0x040fe20000000029 */
[----:B------:R-:W1:Y:S01]  /*1fdc0*/  LDS.128 R12, [R2.X4+UR4+0x25a0] ;  /* 0x0025a004020c7984 */ /* 0x000e620008004c00 */
        /* <DEDUP_REMOVED lines=31> */
[----:B------:R-:W4:Y:S01]  /*1ffc0*/  LDS.128 R48, [R2.X4+UR4+0x43a0] ;  /* 0x0043a00402307984 */ /* 0x000f220008004c00 */
[----:B------:R-:W-:Y:S01]  /*1ffd0*/  FFMA R17, R17, R113, R82 ;  /* 0x0000007111117223 */ /* 0x000fe20000000052 */
[C---:B------:R-:W-:Y:S01]  /*1ffe0*/  FFMA R84, R18.reuse, R58, R43 ;  /* 0x0000003a12547223 */ /* 0x040fe2000000002b */
        /* <DEDUP_REMOVED lines=33> */
[C---:B---3--:R-:W-:Y:S01]  /*20200*/  FFMA R28, R4.reuse, R68, R28 ;  /* 0x00000044041c7223 */ /* 0x048fe2000000001c */
[----:B------:R-:W-:Y:S01]  /*20210*/  FFMA R30, R4, R24, R30 ;  /* 0x00000018041e7223 */ /* 0x000fe2000000001e */
[----:B------:R-:W-:Y:S01]  /*20220*/  FFMA R55, R11, R27, R8 ;  /* 0x0000001b0b377223 */ /* 0x000fe20000000008 */
[C---:B------:R-:W-:Y:S01]  /*20230*/  FFMA R54, R10.reuse, R58, R15 ;  /* 0x0000003a0a367223 */ /* 0x040fe2000000000f */
        /* <DEDUP_REMOVED lines=11> */
[C---:B----4-:R-:W-:Y:S01]  /*202f0*/  FFMA R32, R48.reuse, R68, R32 ;  /* 0x0000004430207223 */ /* 0x050fe20000000020 */
        /* <DEDUP_REMOVED lines=129> */
[C---:B-1----:R-:W-:Y:S01]  /*20b10*/  FFMA R102, R8.reuse, R64, R102 ;  /* 0x0000004008667223 */ /* 0x042fe20000000066 */
[C---:B------:R-:W-:Y:S01]  /*20b20*/  FFMA R77, R19.reuse, R59, R58 ;  /* 0x0000003b134d7223 */ /* 0x040fe2000000003a */
[----:B------:R-:W-:Y:S01]  /*20b30*/  FFMA R115, R19, R115, R18 ;  /* 0x0000007313737223 */ /* 0x000fe20000000012 */
[----:B------:R-:W-:Y:S01]  /*20b40*/  LDS.128 R128, [R2.X4+UR4+0x41f0] ;  /* 0x0041f00402807984 */ /* 0x000fe20008004c00 */
[----:B--2---:R-:W-:Y:S01]  /*20b50*/  FFMA R16, R8, R72, R103 ;  /* 0x0000004808107223 */ /* 0x004fe20000000067 */
[----:B------:R-:W-:-:S02]  /*20b60*/  FFMA R17, R9, R65, R102 ;  /* 0x0000004109117223 */ /* 0x000fc40000000066 */
[----:B------:R-:W-:Y:S01]  /*20b70*/  LDS.128 R136, [R2.X4+UR4+0x45f0] ;  /* 0x0045f00402887984 */ /* 0x000fe20008004c00 */
[----:B----4-:R-:W-:Y:S01]  /*20b80*/  FFMA R104, R8, R60, R104 ;  /* 0x0000003c08687223 */ /* 0x010fe20000000068 */
[C---:B------:R-:W-:Y:S01]  /*20b90*/  FFMA R19, R9.reuse, R73, R16 ;  /* 0x0000004909137223 */ /* 0x040fe20000000010 */
[----:B------:R-:W-:Y:S01]  /*20ba0*/  FFMA R70, R10, R66, R17 ;  /* 0x000000420a467223 */ /* 0x000fe20000000011 */
[----:B------:R-:W-:Y:S01]  /*20bb0*/  LDS.128 R140, [R2.X4+UR4+0x47f0] ;  /* 0x0047f004028c7984 */ /* 0x000fe20008004c00 */
[----:B-----5:R-:W-:Y:S01]  /*20bc0*/  FFMA R8, R8, R12, R105 ;  /* 0x0000000c08087223 */ /* 0x020fe20000000069 */
[----:B------:R-:W-:Y:S01]  /*20bd0*/  FFMA R57, R9, R61, R104 ;  /* 0x0000003d09397223 */ /* 0x000fe20000000068 */
[----:B------:R-:W-:Y:S01]  /*20be0*/  FFMA R70, R11, R67, R70 ;  /* 0x000000430b467223 */ /* 0x000fe20000000046 */
[----:B------:R-:W-:Y:S01]  /*20bf0*/  LDS.128 R144, [R2.X4+UR4+0x61f0] ;  /* 0x0061f00402907984 */ /* 0x000fe20008004c00 */
[----:B------:R-:W-:Y:S01]  /*20c00*/  FFMA R9, R9, R13, R8 ;  /* 0x0000000d09097223 */ /* 0x000fe20000000008 */
[----:B------:R-:W-:Y:S01]  /*20c10*/  FFMA R8, R10, R74, R19 ;  /* 0x0000004a0a087223 */ /* 0x000fe20000000013 */
[----:B------:R-:W-:Y:S01]  /*20c20*/  FFMA R100, R108, R60, R100 ;  /* 0x0000003c6c647223 */ /* 0x000fe20000000064 */
[----:B------:R-:W1:Y:S01]  /*20c30*/  LDS.128 R16, [R2.X4+UR4+0x21b0] ;  /* 0x0021b00402107984 */ /* 0x000e620008004c00 */
        /* <DEDUP_REMOVED lines=66> */
[----:B------:R-:W-:Y:S01]  /*21060*/  FFMA R100, R18, R74, R59 ;  /* 0x0000004a12647223 */ /* 0x000fe2000000003b */
[----:B--2---:R-:W-:Y:S01]  /*21070*/  FFMA R16, R8, R60, R85 ;  /* 0x0000003c08107223 */ /* 0x004fe20000000055 */
[----:B------:R-:W-:Y:S01]  /*21080*/  FFMA R102, R18, R14, R17 ;  /* 0x0000000e12667223 */ /* 0x000fe20000000011 */
[----:B------:R-:W2:Y:S01]  /*21090*/  LDS.128 R88, [R2.X4+UR4+0x41b0] ;  /* 0x0041b00402587984 */ /* 0x000ea20008004c00 */
        /* <DEDUP_REMOVED lines=63> */
[----:B------:R-:W4:Y:S01]  /*21490*/  LDS.128 R56, [R2.X4+UR4+0x61b0] ;  /* 0x0061b00402387984 */ /* 0x000f220008004c00 */
        /* <DEDUP_REMOVED lines=15> */
[C---:B-1----:R-:W-:Y:S01]  /*21590*/  FFMA R40, R8.reuse, R64, R40 ;  /* 0x0000004008287223 */ /* 0x042fe20000000028 */
        /* <DEDUP_REMOVED lines=70> */
[----:B------:R-:W-:Y:S01]  /*21a00*/  FFMA R17, R42, R62, R17 ;  /* 0x0000003e2a117223 */ /* 0x000fe20000000011 */
[C---:B------:R-:W-:Y:S01]  /*21a10*/  FFMA R41, R43.reuse, R75, R41 ;  /* 0x0000004b2b297223 */ /* 0x040fe20000000029 */
[----:B------:R-:W4:Y:S01]  /*21a20*/  LDS.128 R44, [R80+0x3c0] ;  /* 0x0003c000502c7984 */ /* 0x000f220000000c00 */
[C---:B--2---:R-:W-:Y:S01]  /*21a30*/  FFMA R20, R28.reuse, R64, R20 ;  /* 0x000000401c147223 */ /* 0x044fe20000000014 */
[C---:B------:R-:W-:Y:S01]  /*21a40*/  FFMA R40, R43.reuse, R67, R40 ;  /* 0x000000432b287223 */ /* 0x040fe20000000028 */
[C---:B------:R-:W-:Y:S01]  /*21a50*/  FFMA R42, R43.reuse, R63, R17 ;  /* 0x0000003f2b2a7223 */ /* 0x040fe20000000011 */
[----:B------:R-:W2:Y:S01]  /*21a60*/  LDS.128 R48, [R80+0x7c0] ;  /* 0x0007c00050307984 */ /* 0x000ea20000000c00 */
[----:B------:R-:W-:Y:S01]  /*21a70*/  FFMA R43, R43, R15, R16 ;  /* 0x0000000f2b2b7223 */ /* 0x000fe20000000010 */
        /* <DEDUP_REMOVED lines=18> */
[----:B------:R-:W-:Y:S01]  /*21ba0*/  FFMA R77, R33, R73, R77 ;  /* 0x00000049214d7223 */ /* 0x000fe2000000004d */
        /* <DEDUP_REMOVED lines=15> */
[C---:B----4-:R-:W-:Y:S01]  /*21ca0*/  FFMA R112, R8.reuse, R44, R112 ;  /* 0x0000002c08707223 */ /* 0x050fe20000000070 */
[----:B------:R-:W-:Y:S01]  /*21cb0*/  FFMA R74, R35, R67, R66 ;  /* 0x00000043234a7223 */ /* 0x000fe20000000042 */
[C---:B------:R-:W-:Y:S01]  /*21cc0*/  FFMA R35, R9.reuse, R53, R12 ;  /* 0x0000003509237223 */ /* 0x040fe2000000000c */
[----:B------:R-:W-:Y:S01]  /*21cd0*/  LDS.128 R148, [R2.X4+UR4+0x63f0] ;  /* 0x0063f00402947984 */ /* 0x000fe20008004c00 */
[----:B--2---:R-:W-:Y:S01]  /*21ce0*/  FFMA R70, R8, R48, R70 ;  /* 0x0000003008467223 */ /* 0x004fe20000000046 */
[----:B------:R-:W-:-:S02]  /*21cf0*/  FFMA R61, R9, R45, R112 ;  /* 0x0000002d093d7223 */ /* 0x000fc40000000070 */
[----:B------:R-:W1:Y:S01]  /*21d00*/  LDS.128 R12, [R2.X4+UR4+0x7c0] ;  /* 0x0007c004020c7984 */ /* 0x000e620008004c00 */
[----:B-----5:R-:W-:Y:S01]  /*21d10*/  FFMA R8, R8, R4, R113 ;  /* 0x0000000408087223 */ /* 0x020fe20000000071 */
[C---:B------:R-:W-:Y:S01]  /*21d20*/  FFMA R33, R9.reuse, R49, R70 ;  /* 0x0000003109217223 */ /* 0x040fe20000000046 */
[C---:B------:R-:W-:Y:S01]  /*21d30*/  FFMA R72, R10.reuse, R46, R61 ;  /* 0x0000002e0a487223 */ /* 0x040fe2000000003d */
[----:B------:R-:W-:Y:S01]  /*21d40*/  LDS.128 R112, [R2.X4+UR4+0x21f0] ;  /* 0x0021f00402707984 */ /* 0x000fe20008004c00 */
        /* <DEDUP_REMOVED lines=123> */
[----:B---3--:R-:W-:Y:S01]  /*22500*/  FFMA R38, R8, R44, R38 ;  /* 0x0000002c08267223 */ /* 0x008fe20000000026 */
[----:B------:R-:W-:Y:S01]  /*22510*/  FFMA R14, R14, R6, R13 ;  /* 0x000000060e0e7223 */ /* 0x000fe2000000000d */
[----:B------:R-:W2:Y:S01]  /*22520*/  LDS.128 R20, [R2.X4+UR4+0x47c0] ;  /* 0x0047c00402147984 */ /* 0x000ea20008004c00 */
        /* <DEDUP_REMOVED lines=16> */
[C---:B----4-:R-:W-:Y:S01]  /*22630*/  FFMA R10, R32.reuse, R48, R87 ;  /* 0x00000030200a7223 */ /* 0x050fe20000000057 */
        /* <DEDUP_REMOVED lines=69> */
[C---:B------:R-:W-:Y:S01]  /*22a90*/  FFMA R18, R19.reuse, R47, R18 ;  /* 0x0000002f13127223 */ /* 0x040fe20000000012 */
[----:B------:R-:W-:Y:S01]  /*22aa0*/  FFMA R19, R19, R7, R78 ;  /* 0x0000000713137223 */ /* 0x000fe2000000004e */
        /* <DEDUP_REMOVED lines=54> */
[C---:B-1----:R-:W-:Y:S01]  /*22e10*/  FFMA R44, R40.reuse, R160, R73 ;  /* 0x000000a0282c7223 */ /* 0x042fe20000000049 */
[----:B------:R-:W1:Y:S01]  /*22e20*/  LDS.128 R4, [R2.X4+UR4+0x5d0] ;  /* 0x0005d00402047984 */ /* 0x000e620008004c00 */
[C---:B------:R-:W-:Y:S01]  /*22e30*/  FFMA R70, R40.reuse, R172, R70 ;  /* 0x000000ac28467223 */ /* 0x040fe20000000046 */
[C---:B------:R-:W-:Y:S01]  /*22e40*/  FFMA R72, R40.reuse, R164, R72 ;  /* 0x000000a428487223 */ /* 0x040fe20000000048 */
[-C--:B------:R-:W-:Y:S01]  /*22e50*/  FFMA R40, R40, R168.reuse, R71 ;  /* 0x000000a828287223 */ /* 0x080fe20000000047 */
        /* <DEDUP_REMOVED lines=12> */
[C---:B------:R-:W-:Y:S01]  /*22f20*/  FFMA R17, R212.reuse, R168, R17 ;  /* 0x000000a8d4117223 */ /* 0x040fe20000000011 */
[-C--:B------:R-:W-:Y:S01]  /*22f30*/  FFMA R16, R212, R172.reuse, R16 ;  /* 0x000000acd4107223 */ /* 0x080fe20000000010 */
        /* <DEDUP_REMOVED lines=17> */
[----:B------:R-:W-:Y:S01]  /*23050*/  STL [R1+0x8], R40 ;  /* 0x0000082801007387 */ /* 0x000fe20000100800 */
[C---:B------:R-:W-:Y:S01]  /*23060*/  FFMA R13, R216.reuse, R168, R13 ;  /* 0x000000a8d80d7223 */ /* 0x040fe2000000000d */
[----:B------:R-:W-:Y:S01]  /*23070*/  FFMA R216, R216, R172, R12 ;  /* 0x000000acd8d87223 */ /* 0x000fe2000000000c */
[-C--:B------:R-:W-:Y:S01]  /*23080*/  FFMA R12, R220, R160.reuse, R11 ;  /* 0x000000a0dc0c7223 */ /* 0x080fe2000000000b */
[----:B------:R2:W-:Y:S01]  /*23090*/  STL [R1+0x4], R29 ;  /* 0x0000041d01007387 */ /* 0x0005e20000100800 */
[----:B-1----:R-:W-:Y:S01]  /*230a0*/  FFMA R30, R4, R160, R66 ;  /* 0x000000a0041e7223 */ /* 0x002fe20000000042 */
[C---:B------:R-:W-:Y:S01]  /*230b0*/  FFMA R11, R220.reuse, R164, R10 ;  /* 0x000000a4dc0b7223 */ /* 0x040fe2000000000a */
[C---:B------:R-:W-:Y:S01]  /*230c0*/  FFMA R10, R220.reuse, R168, R9 ;  /* 0x000000a8dc0a7223 */ /* 0x040fe20000000009 */
[----:B------:R1:W-:Y:S01]  /*230d0*/  STL [R1], R28 ;  /* 0x0000001c01007387 */ /* 0x0003e20000100800 */
[----:B------:R-:W-:Y:S01]  /*230e0*/  FFMA R9, R220, R172, R8 ;  /* 0x000000acdc097223 */ /* 0x000fe20000000008 */
[----:B------:R-:W-:Y:S01]  /*230f0*/  FFMA R8, R224, R160, R59 ;  /* 0x000000a0e0087223 */ /* 0x000fe2000000003b */
[----:B------:R-:W-:Y:S01]  /*23100*/  FFMA R208, R208, R172, R20 ;  /* 0x000000acd0d07223 */ /* 0x000fe20000000014 */
[----:B------:R3:W-:Y:S01]  /*23110*/  STL [R1+0x14], R30 ;  /* 0x0000141e01007387 */ /* 0x0007e20000100800 */
[C---:B------:R-:W-:Y:S01]  /*23120*/  FFMA R232, R43.reuse, R175, R46 ;  /* 0x000000af2be87223 */ /* 0x040fe2000000002e */
[-C--:B--2---:R-:W-:Y:S01]  /*23130*/  FFMA R29, R4, R164.reuse, R65 ;  /* 0x000000a4041d7223 */ /* 0x084fe20000000041 */
[C---:B------:R-:W-:Y:S01]  /*23140*/  FFMA R234, R43.reuse, R171, R44 ;  /* 0x000000ab2bea7223 */ /* 0x040fe2000000002c */
[----:B------:R-:W-:Y:S01]  /*23150*/  FFMA R235, R43, R167, R42 ;  /* 0x000000a72beb7223 */ /* 0x000fe2000000002a */
[----:B------:R-:W-:Y:S01]  /*23160*/  FFMA R236, R176, R164, R236 ;  /* 0x000000a4b0ec7223 */ /* 0x000fe200000000ec */
[----:B-1----:R-:W-:Y:S01]  /*23170*/  FFMA R28, R4, R168, R64 ;  /* 0x000000a8041c7223 */ /* 0x002fe20000000040 */
[----:B------:R1:W-:Y:S01]  /*23180*/  STL [R1+0x10], R29 ;  /* 0x0000101d01007387 */ /* 0x0003e20000100800 */
[C---:B------:R-:W-:Y:S01]  /*23190*/  FFMA R240, R180.reuse, R160, R240 ;  /* 0x000000a0b4f07223 */ /* 0x040fe200000000f0 */
[----:B------:R-:W-:Y:S01]  /*231a0*/  FFMA R239, R180, R164, R239 ;  /* 0x000000a4b4ef7223 */ /* 0x000fe200000000ef */
[-C--:B---3--:R-:W-:Y:S01]  /*231b0*/  FFMA R30, R200, R160.reuse, R35 ;  /* 0x000000a0c81e7223 */ /* 0x088fe20000000023 */
[----:B------:R2:W-:Y:S01]  /*231c0*/  STL [R1+0xc], R28 ;  /* 0x00000c1c01007387 */ /* 0x0005e20000100800 */
[C---:B------:R-:W-:Y:S01]  /*231d0*/  FFMA R243, R184.reuse, R160, R243 ;  /* 0x000000a0b8f37223 */ /* 0x040fe200000000f3 */
[----:B------:R-:W-:Y:S01]  /*231e0*/  FFMA R242, R184, R164, R242 ;  /* 0x000000a4b8f27223 */ /* 0x000fe200000000f2 */
[C---:B------:R-:W-:Y:S01]  /*231f0*/  FFMA R246, R188.reuse, R160, R246 ;  /* 0x000000a0bcf67223 */ /* 0x040fe200000000f6 */
[----:B------:R-:W-:Y:S01]  /*23200*/  FFMA R245, R188, R164, R245 ;  /* 0x000000a4bcf57223 */ /* 0x000fe200000000f5 */
[----:B------:R-:W-:Y:S01]  /*23210*/  FFMA R249, R192, R160, R249 ;  /* 0x000000a0c0f97223 */ /* 0x000fe200000000f9 */
[-C--:B-1----:R-:W-:Y:S01]  /*23220*/  FFMA R29, R200, R164.reuse, R34 ;  /* 0x000000a4c81d7223 */ /* 0x082fe20000000022 */
[-C--:B------:R-:W-:Y:S01]  /*23230*/  FFMA R248, R192, R164.reuse, R248 ;  /* 0x000000a4c0f87223 */ /* 0x080fe200000000f8 */
[C---:B------:R-:W-:Y:S01]  /*23240*/  FFMA R251, R196.reuse, R164, R251 ;  /* 0x000000a4c4fb7223 */ /* 0x040fe200000000fb */
[----:B------:R-:W-:Y:S01]  /*23250*/  MOV R212, R235 ;  /* 0x000000eb00d47202 */ /* 0x000fe20000000f00 */
[----:B--2---:R-:W-:Y:S01]  /*23260*/  FFMA R28, R196, R160, R38 ;  /* 0x000000a0c41c7223 */ /* 0x004fe20000000026 */
[----:B------:R-:W-:Y:S01]  /*23270*/  MOV R220, R234 ;  /* 0x000000ea00dc7202 */ /* 0x000fe20000000f00 */
[----:B------:R-:W-:Y:S01]  /*23280*/  LDS.128 R68, [R80+0x1f0] ;  /* 0x0001f00050447984 */ /* 0x000fe20000000c00 */
[----:B------:R-:W-:Y:S01]  /*23290*/  MOV R160, R232 ;  /* 0x000000e800a07202 */ /* 0x000fe20000000f00 */
[----:B------:R-:W-:Y:S01]  /*232a0*/  FFMA R238, R4, R172, R238 ;  /* 0x000000ac04ee7223 */ /* 0x000fe200000000ee */
[C---:B------:R-:W-:Y:S01]  /*232b0*/  FFMA R4, R176.reuse, R168, R63 ;  /* 0x000000a8b0047223 */ /* 0x040fe2000000003f */
[----:B------:R1:W-:Y:S01]  /*232c0*/  STL [R1+0x18], R28 ;  /* 0x0000181c01007387 */ /* 0x0003e20000100800 */
[----:B------:R-:W-:Y:S01]  /*232d0*/  FFMA R241, R176, R172, R241 ;  /* 0x000000acb0f17223 */ /* 0x000fe200000000f1 */
[C---:B------:R-:W-:Y:S01]  /*232e0*/  FFMA R176, R180.reuse, R168, R62 ;  /* 0x000000a8b4b07223 */ /* 0x040fe2000000003e */
[----:B------:R-:W-:Y:S01]  /*232f0*/  FFMA R244, R180, R172, R244 ;  /* 0x000000acb4f47223 */ /* 0x000fe200000000f4 */
[----:B------:R-:W-:Y:S01]  /*23300*/  STL [R1+0x24], R30 ;  /* 0x0000241e01007387 */ /* 0x000fe20000100800 */
[C---:B------:R-:W-:Y:S01]  /*23310*/  FFMA R180, R184.reuse, R168, R61 ;  /* 0x000000a8b8b47223 */ /* 0x040fe2000000003d */
[----:B------:R-:W-:Y:S01]  /*23320*/  FFMA R247, R184, R172, R247 ;  /* 0x000000acb8f77223 */ /* 0x000fe200000000f7 */
[C---:B------:R-:W-:Y:S01]  /*23330*/  FFMA R184, R188.reuse, R168, R60 ;  /* 0x000000a8bcb87223 */ /* 0x040fe2000000003c */
[----:B------:R-:W-:Y:S01]  /*23340*/  STL [R1+0x20], R29 ;  /* 0x0000201d01007387 */ /* 0x000fe20000100800 */
[----:B------:R-:W-:Y:S01]  /*23350*/  FFMA R250, R188, R172, R250 ;  /* 0x000000acbcfa7223 */ /* 0x000fe200000000fa */
[-C--:B-1----:R-:W-:Y:S01]  /*23360*/  FFMA R28, R200, R168.reuse, R33 ;  /* 0x000000a8c81c7223 */ /* 0x082fe20000000021 */
[C---:B------:R-:W-:Y:S01]  /*23370*/  FFMA R188, R192.reuse, R168, R39 ;  /* 0x000000a8c0bc7223 */ /* 0x040fe20000000027 */
[----:B------:R-:W-:Y:S01]  /*23380*/  LDS.128 R72, [R80+0x7f0] ;  /* 0x0007f00050487984 */ /* 0x000fe20000000c00 */
[----:B------:R-:W-:Y:S01]  /*23390*/  FFMA R252, R192, R172, R252 ;  /* 0x000000acc0fc7223 */ /* 0x000fe200000000fc */
[C---:B------:R-:W-:Y:S01]  /*233a0*/  FFMA R192, R196.reuse, R168, R37 ;  /* 0x000000a8c4c07223 */ /* 0x040fe20000000025 */
[----:B------:R-:W-:Y:S01]  /*233b0*/  FFMA R0, R31, R163, R0 ;  /* 0x000000a31f007223 */ /* 0x000fe20000000000 */
[----:B------:R-:W-:Y:S01]  /*233c0*/  STL [R1+0x1c], R28 ;  /* 0x00001c1c01007387 */ /* 0x000fe20000100800 */
[-C--:B------:R-:W-:Y:S01]  /*233d0*/  FFMA R196, R196, R172.reuse, R36 ;  /* 0x000000acc4c47223 */ /* 0x080fe20000000024 */
[-C--:B------:R-:W-:Y:S01]  /*233e0*/  FFMA R200, R200, R172.reuse, R32 ;  /* 0x000000acc8c87223 */ /* 0x080fe20000000020 */
[----:B------:R-:W-:Y:S01]  /*233f0*/  FFMA R204, R204, R172, R24 ;  /* 0x000000accccc7223 */ /* 0x000fe20000000018 */
[----:B------:R-:W-:Y:S04]  /*23400*/  STL [R1+0x30], R27 ;  /* 0x0000301b01007387 */ /* 0x000fe80000100800 */
        /* <DEDUP_REMOVED lines=14> */
[----:B------:R1:W-:Y:S04]  /*234f0*/  STL [R1+0x68], R10 ;  /* 0x0000680a01007387 */ /* 0x0003e80000100800 */
[----:B------:R2:W-:Y:S04]  /*23500*/  STL [R1+0x58], R9 ;  /* 0x0000580901007387 */ /* 0x0005e80000100800 */
[----:B------:R-:W3:Y:S01]  /*23510*/  LDS.128 R16, [R80+0x5e0] ;  /* 0x0005e00050107984 */ /* 0x000ee20000000c00 */
[----:B-1----:R-:W-:Y:S01]  /*23520*/  FFMA R10, R224, R164, R47 ;  /* 0x000000a4e00a7223 */ /* 0x002fe2000000002f */
[----:B------:R-:W-:-:S02]  /*23530*/  MOV R164, R233 ;  /* 0x000000e900a47202 */ /* 0x000fc40000000f00 */
[----:B------:R1:W-:Y:S01]  /*23540*/  STL [R1+0x78], R8 ;  /* 0x0000780801007387 */ /* 0x0003e20000100800 */
[----:B--2---:R-:W-:-:S03]  /*23550*/  FFMA R9, R224, R168, R55 ;  /* 0x000000a8e0097223 */ /* 0x004fc60000000037 */
[----:B------:R-:W-:Y:S04]  /*23560*/  STL [R1+0x70], R10 ;  /* 0x0000700a01007387 */ /* 0x000fe80000100800 */
[----:B------:R-:W-:Y:S01]  /*23570*/  STL [R1+0x64], R9 ;  /* 0x0000640901007387 */ /* 0x000fe20000100800 */
[----:B-1----:R-:W-:-:S03]  /*23580*/  FFMA R8, R224, R172, R51 ;  /* 0x000000ace0087223 */ /* 0x002fc60000000033 */
[----:B------:R-:W1:Y:S04]  /*23590*/  LDS.128 R12, [R80+0x1e0] ;  /* 0x0001e000500c7984 */ /* 0x000e680000000c00 */
[----:B------:R-:W-:Y:S04]  /*235a0*/  STL [R1+0x50], R8 ;  /* 0x0000500801007387 */ /* 0x000fe80000100800 */
[----:B------:R-:W2:Y:S04]  /*235b0*/  LDS.128 R8, [R80+0x7e0] ;  /* 0x0007e00050087984 */ /* 0x000ea80000000c00 */
[----:B------:R-:W4:Y:S04]  /*235c0*/  LDS.128 R20, [R80+0x3e0] ;  /* 0x0003e00050147984 */ /* 0x000f280000000c00 */
[----:B------:R-:W-:Y:S04]  /*235d0*/  LDS.128 R76, [R80+0x3f0] ;  /* 0x0003f000504c7984 */ /* 0x000fe80000000c00 */
[----:B------:R-:W5:Y:S04]  /*235e0*/  LDS.128 R232, [R2.X4+UR4+0x1f0] ;  /* 0x0001f00402e87984 */ /* 0x000f680008004c00 */
[----:B------:R-:W5:Y:S01]  /*235f0*/  LDS.128 R80, [R80+0x5f0] ;  /* 0x0005f00050507984 */ /* 0x000f620000000c00 */
[----:B---3--:R-:W-:-:S03]  /*23600*/  FFMA R168, R228, R16, R220 ;  /* 0x00000010e4a87223 */ /* 0x008fc600000000dc */
[----:B------:R3:W3:Y:S01]  /*23610*/  LDS.128 R24, [R2.X4+UR4+0x3e0] ;  /* 0x0003e00402187984 */ /* 0x0006e20008004c00 */
[----:B------:R-:W-:-:S03]  /*23620*/  FFMA R168, R229, R17, R168 ;  /* 0x00000011e5a87223 */ /* 0x000fc600000000a8 */
[----:B------:R1:W3:Y:S01]  /*23630*/  LDS.128 R28, [R2.X4+UR4+0x5e0] ;  /* 0x0005e004021c7984 */ /* 0x0002e20008004c00 */
[----:B------:R-:W-:-:S03]  /*23640*/  FFMA R168, R230, R18, R168 ;  /* 0x00000012e6a87223 */ /* 0x000fc600000000a8 */
[----:B------:R2:W3:Y:S01]  /*23650*/  LDS.128 R32, [R2.X4+UR4+0x7e0] ;  /* 0x0007e00402207984 */ /* 0x0004e20008004c00 */
[----:B------:R-:W-:-:S03]  /*23660*/  FFMA R168, R231, R19, R168 ;  /* 0x00000013e7a87223 */ /* 0x000fc600000000a8 */
[----:B------:R2:W3:Y:S01]  /*23670*/  LDS.128 R36, [R2.X4+UR4+0x21e0] ;  /* 0x0021e00402247984 */ /* 0x0004e20008004c00 */
[----:B-1----:R-:W-:-:S03]  /*23680*/  FFMA R164, R228, R12, R164 ;  /* 0x0000000ce4a47223 */ /* 0x002fc600000000a4 */
[----:B------:R1:W1:Y:S01]  /*23690*/  LDS.128 R40, [R2.X4+UR4+0x23e0] ;  /* 0x0023e00402287984 */ /* 0x0002620008004c00 */
[----:B------:R-:W-:-:S03]  /*236a0*/  FFMA R164, R229, R13, R164 ;  /* 0x0000000de5a47223 */ /* 0x000fc600000000a4 */
[----:B------:R1:W1:Y:S01]  /*236b0*/  LDS.128 R44, [R2.X4+UR4+0x25e0] ;  /* 0x0025e004022c7984 */ /* 0x0002620008004c00 */
[----:B--2---:R-:W-:Y:S01]  /*236c0*/  FFMA R160, R228, R8, R160 ;  /* 0x00000008e4a07223 */ /* 0x004fe200000000a0 */
[----:B------:R-:W-:Y:S02]  /*236d0*/  FFMA R164, R230, R14, R164 ;  /* 0x0000000ee6a47223 */ /* 0x000fe400000000a4 */
[----:B------:R2:W1:Y:S01]  /*236e0*/  LDS.128 R48, [R2.X4+UR4+0x27e0] ;  /* 0x0027e00402307984 */ /* 0x0004620008004c00 */
[----:B----4-:R-:W-:Y:S01]  /*236f0*/  FFMA R228, R228, R20, R212 ;  /* 0x00000014e4e47223 */ /* 0x010fe200000000d4 */
[----:B------:R-:W-:Y:S01]  /*23700*/  FFMA R160, R229, R9, R160 ;  /* 0x00000009e5a07223 */ /* 0x000fe200000000a0 */
[----:B------:R-:W-:Y:S01]  /*23710*/  FFMA R164, R231, R15, R164 ;  /* 0x0000000fe7a47223 */ /* 0x000fe200000000a4 */
[----:B------:R2:W4:Y:S01]  /*23720*/  LDS.128 R52, [R2.X4+UR4+0x41e0] ;  /* 0x0041e00402347984 */ /* 0x0005220008004c00 */
[----:B------:R-:W-:Y:S01]  /*23730*/  FFMA R228, R229, R21, R228 ;  /* 0x00000015e5e47223 */ /* 0x000fe200000000e4 */
[----:B------:R-:W-:-:S02]  /*23740*/  FFMA R160, R230, R10, R160 ;  /* 0x0000000ae6a07223 */ /* 0x000fc400000000a0 */
[----:B------:R2:W1:Y:S01]  /*23750*/  LDS.128 R56, [R2.X4+UR4+0x43e0] ;  /* 0x0043e00402387984 */ /* 0x0004620008004c00 */
[----:B------:R-:W-:Y:S01]  /*23760*/  FFMA R228, R230, R22, R228 ;  /* 0x00000016e6e47223 */ /* 0x000fe200000000e4 */
[C---:B------:R-:W-:Y:S01]  /*23770*/  FFMA R160, R231.reuse, R11, R160 ;  /* 0x0000000be7a07223 */ /* 0x040fe200000000a0 */
[C---:B-----5:R-:W-:Y:S01]  /*23780*/  FFMA R164, R232.reuse, R68, R164 ;  /* 0x00000044e8a47223 */ /* 0x060fe200000000a4 */
[----:B------:R2:W1:Y:S01]  /*23790*/  LDS.128 R60, [R2.X4+UR4+0x45e0] ;  /* 0x0045e004023c7984 */ /* 0x0004620008004c00 */
[----:B------:R-:W-:Y:S01]  /*237a0*/  FFMA R228, R231, R23, R228 ;  /* 0x00000017e7e47223 */ /* 0x000fe200000000e4 */
[C---:B------:R-:W-:Y:S01]  /*237b0*/  FFMA R160, R232.reuse, R72, R160 ;  /* 0x00000048e8a07223 */ /* 0x040fe200000000a0 */
[C---:B------:R-:W-:Y:S01]  /*237c0*/  FFMA R168, R232.reuse, R80, R168 ;  /* 0x00000050e8a87223 */ /* 0x040fe200000000a8 */
[----:B------:R2:W1:Y:S01]  /*237d0*/  LDS.128 R64, [R2.X4+UR4+0x47e0] ;  /* 0x0047e00402407984 */ /* 0x0004620008004c00 */
[----:B------:R-:W-:Y:S01]  /*237e0*/  FFMA R228, R232, R76, R228 ;  /* 0x0000004ce8e47223 */ /* 0x000fe200000000e4 */
[C---:B------:R-:W-:Y:S01]  /*237f0*/  FFMA R160, R233.reuse, R73, R160 ;  /* 0x00000049e9a07223 */ /* 0x040fe200000000a0 */
[C---:B------:R-:W-:Y:S01]  /*23800*/  FFMA R164, R233.reuse, R69, R164 ;  /* 0x00000045e9a47223 */ /* 0x040fe200000000a4 */
[----:B------:R2:W1:Y:S01]  /*23810*/  LDS.128 R84, [R2.X4+UR4+0x61e0] ;  /* 0x0061e00402547984 */ /* 0x0004620008004c00 */
[C---:B------:R-:W-:Y:S01]  /*23820*/  FFMA R229, R233.reuse, R77, R228 ;  /* 0x0000004de9e57223 */ /* 0x040fe200000000e4 */
[----:B------:R-:W-:Y:S01]  /*23830*/  FFMA R168, R233, R81, R168 ;  /* 0x00000051e9a87223 */ /* 0x000fe200000000a8 */
[C---:B------:R-:W-:Y:S01]  /*23840*/  FFMA R228, R234.reuse, R70, R164 ;  /* 0x00000046eae47223 */ /* 0x040fe200000000a4 */
[----:B------:R2:W1:Y:S01]  /*23850*/  LDS.128 R88, [R2.X4+UR4+0x63e0] ;  /* 0x0063e00402587984 */ /* 0x0004620008004c00 */
[C---:B------:R-:W-:Y:S01]  /*23860*/  FFMA R229, R234.reuse, R78, R229 ;  /* 0x0000004eeae57223 */ /* 0x040fe200000000e5 */
[C---:B------:R-:W-:Y:S01]  /*23870*/  FFMA R230, R234.reuse, R82, R168 ;  /* 0x00000052eae67223 */ /* 0x040fe200000000a8 */
[----:B------:R-:W-:Y:S01]  /*23880*/  FFMA R231, R234, R74, R160 ;  /* 0x0000004aeae77223 */ /* 0x000fe200000000a0 */
[----:B------:R2:W1:Y:S04]  /*23890*/  LDS.128 R92, [R2.X4+UR4+0x65e0] ;  /* 0x0065e004025c7984 */ /* 0x0004680008004c00 */
[----:B------:R2:W1:Y:S04]  /*238a0*/  LDS.128 R96, [R2.X4+UR4+0x67e0] ;  /* 0x0067e00402607984 */ /* 0x0004680008004c00 */
[----:B------:R2:W1:Y:S04]  /*238b0*/  LDS.128 R100, [R2.X4+UR4+0x3f0] ;  /* 0x0003f00402647984 */ /* 0x0004680008004c00 */
[----:B------:R2:W1:Y:S04]  /*238c0*/  LDS.128 R104, [R2.X4+UR4+0x5f0] ;  /* 0x0005f00402687984 */ /* 0x0004680008004c00 */
[----:B------:R2:W1:Y:S04]  /*238d0*/  LDS.128 R108, [R2.X4+UR4+0x7f0] ;  /* 0x0007f004026c7984 */ /* 0x0004680008004c00 */
[----:B------:R2:W1:Y:S04]  /*238e0*/  LDS.128 R152, [R2.X4+UR4+0x65f0] ;  /* 0x0065f00402987984 */ /* 0x0004680008004c00 */
[----:B------:R2:W1:Y:S04]  /*238f0*/  LDS.128 R156, [R2.X4+UR4+0x67f0] ;  /* 0x0067f004029c7984 */ /* 0x0004680008004c00 */
[----:B------:R-:W5:Y:S04]  /*23900*/  S2R R172, SR_TID.X ;  /* 0x0000000000ac7919 */ /* 0x000f680000002100 */
[----:B------:R-:W2:Y:S01]  /*23910*/  S2R R220, SR_TID.X ;  /* 0x0000000000dc7919 */ /* 0x000ea20000002100 */
[----:B-----5:R-:W-:-:S02]  /*23920*/  SHF.R.U32.HI R172, RZ, 0x5, R172 ;  /* 0x00000005ffac7819 */ /* 0x020fc400000116ac */
[----:B--2---:R-:W-:Y:S02]  /*23930*/  SHF.L.U32 R220, R220, 0x2, RZ ;  /* 0x00000002dcdc7819 */ /* 0x004fe400000006ff */
[----:B------:R-:W-:Y:S02]  /*23940*/  SGXT.U32 R212, R172, 0x2 ;  /* 0x00000002acd4781a */ /* 0x000fe40000000000 */
[----:B------:R-:W-:-:S04]  /*23950*/  LOP3.LUT R220, R220, 0x7c, RZ, 0xc0, !PT ;  /* 0x0000007cdcdc7812 */ /* 0x000fc800078ec0ff */
[----:B------:R-:W-:-:S02]  /*23960*/  LEA R172, R212, R220, 0x7 ;  /* 0x000000dcd4ac7211 */ /* 0x000fc400078e38ff */
[----:B-1-34-:R-:W2:Y:S04]  /*23970*/  LDL.LU R220, [R1] ;  /* 0x0000000001dc7983 */ /* 0x01aea80000300800 */
[----:B------:R-:W3:Y:S01]  /*23980*/  LDL.LU R212, [R1+0x4] ;  /* 0x0000040001d47983 */ /* 0x000ee20000300800 */
[----:B------:R-:W-:Y:S01]  /*23990*/  SHF.L.U32 R160, R172, 0x2, RZ ;  /* 0x00000002aca07819 */ /* 0x000fe200000006ff */
[C---:B------:R-:W-:Y:S01]  /*239a0*/  FFMA R0, R24.reuse, R12, R0 ;  /* 0x0000000c18007223 */ /* 0x040fe20000000000 */
[----:B------:R-:W-:Y:S01]  /*239b0*/  ULDC.64 UR10, c[0x0][0x118] ;  /* 0x00004600000a7ab9 */ /* 0x000fe20000000a00 */
[C---:B--2---:R-:W-:Y:S01]  /*239c0*/  FFMA R164, R24.reuse, R20, R220 ;  /* 0x0000001418a47223 */ /* 0x044fe200000000dc */
[----:B---3--:R-:W-:-:S02]  /*239d0*/  FFMA R168, R24, R16, R212 ;  /* 0x0000001018a87223 */ /* 0x008fc400000000d4 */
[----:B------:R-:W2:Y:S04]  /*239e0*/  LDL.LU R212, [R1+0x18] ;  /* 0x0000180001d47983 */ /* 0x000ea80000300800 */
[----:B------:R-:W3:Y:S04]  /*239f0*/  LDL.LU R233, [R1+0x8] ;  /* 0x0000080001e97983 */ /* 0x000ee80000300800 */
[----:B------:R-:W4:Y:S04]  /*23a00*/  LDL.LU R232, [R1+0xc] ;  /* 0x00000c0001e87983 */ /* 0x000f280000300800 */
[----:B------:R-:W5:Y:S04]  /*23a10*/  LDL.LU R224, [R1+0x10] ;  /* 0x0000100001e07983 */ /* 0x000f680000300800 */
[----:B------:R-:W5:Y:S01]  /*23a20*/  LDL.LU R220, [R1+0x14] ;  /* 0x0000140001dc7983 */ /* 0x000f620000300800 */
[----:B------:R-:W-:-:S03]  /*23a30*/  FFMA R238, R5, R173, R238 ;  /* 0x000000ad05ee7223 */ /* 0x000fc600000000ee */
[----:B------:R-:W-:Y:S04]  /*23a40*/  STL [R1+0x2d8], R131 ;  /* 0x0002d88301007387 */ /* 0x000fe80000100800 */
[----:B------:R-:W-:Y:S04]  /*23a50*/  STL [R1+0x2d4], R135 ;  /* 0x0002d48701007387 */ /* 0x000fe80000100800 */
[----:B------:R-:W-:Y:S04]  /*23a60*/  STL [R1+0x2d0], R139 ;  /* 0x0002d08b01007387 */ /* 0x000fe80000100800 */
[----:B------:R-:W-:Y:S04]  /*23a70*/  STL [R1+0x2cc], R143 ;  /* 0x0002cc8f01007387 */ /* 0x000fe80000100800 */
[----:B------:R-:W-:Y:S04]  /*23a80*/  STL [R1+0x2c8], R147 ;  /* 0x0002c89301007387 */ /* 0x000fe80000100800 */
[----:B------:R-:W-:Y:S04]  /*23a90*/  STL [R1+0x2c4], R151 ;  /* 0x0002c49701007387 */ /* 0x000fe80000100800 */
[----:B------:R1:W-:Y:S04]  /*23aa0*/  STL [R1+0x2c0], R155 ;  /* 0x0002c09b01007387 */ /* 0x0003e80000100800 */
[----:B------:R1:W-:Y:S02]  /*23ab0*/  STL [R1+0x2bc], R159 ;  /* 0x0002bc9f01007387 */ /* 0x0003e40000100800 */
[C---:B-1----:R-:W-:Y:S01]  /*23ac0*/  FFMA R155, R25.reuse, R21, R164 ;  /* 0x00000015199b7223 */ /* 0x042fe200000000a4 */
[----:B------:R-:W-:-:S02]  /*23ad0*/  FFMA R159, R25, R17, R168 ;  /* 0x00000011199f7223 */ /* 0x000fc400000000a8 */
[----:B------:R-:W5:Y:S04]  /*23ae0*/  LDL.LU R168, [R1+0x1c] ;  /* 0x00001c0001a87983 */ /* 0x000f680000300800 */
[----:B------:R-:W5:Y:S04]  /*23af0*/  LDL.LU R164, [R1+0x20] ;  /* 0x0000200001a47983 */ /* 0x000f680000300800 */
[----:B------:R-:W5:Y:S01]  /*23b00*/  LDL.LU R172, [R1+0x2c] ;  /* 0x00002c0001ac7983 */ /* 0x000f620000300800 */
        /* <DEDUP_REMOVED lines=23> */
[----:B------:R-:W-:Y:S01]  /*23c80*/  FFMA R251, R197, R165, R251 ;  /* 0x000000a5c5fb7223 */ /* 0x000fe200000000fb */
[----:B------:R-:W-:Y:S01]  /*23c90*/  IADD3 R3, R3, 0x1, RZ ;  /* 0x0000000103037810 */ /* 0x000fe20007ffe0ff */
[----:B------:R-:W-:Y:S06]  /*23ca0*/  BAR.SYNC 0x0 ;  /* 0x0000000000007b1d */ /* 0x000fec0000000000 */
[----:B--2---:R-:W-:-:S02]  /*23cb0*/  MOV R131, R212 ;  /* 0x000000d400837202 */ /* 0x004fc40000000f00 */
[----:B------:R-:W2:Y:S01]  /*23cc0*/  LDL.LU R212, [R1+0x40] ;  /* 0x0000400001d47983 */ /* 0x000ea20000300800 */
[----:B---3--:R-:W-:-:S04]  /*23cd0*/  FFMA R24, R24, R8, R233 ;  /* 0x0000000818187223 */ /* 0x008fc800000000e9 */
[C---:B------:R-:W-:Y:S01]  /*23ce0*/  FFMA R2, R25.reuse, R9, R24 ;  /* 0x0000000919027223 */ /* 0x040fe20000000018 */
[----:B------:R-:W-:Y:S01]  /*23cf0*/  FFMA R25, R25, R13, R0 ;  /* 0x0000000d19197223 */ /* 0x000fe20000000000 */
[C---:B----4-:R-:W-:Y:S01]  /*23d00*/  FFMA R0, R5.reuse, R169, R232 ;  /* 0x000000a905007223 */ /* 0x050fe200000000e8 */
[C---:B-----5:R-:W-:Y:S02]  /*23d10*/  FFMA R24, R5.reuse, R165, R224 ;  /* 0x000000a505187223 */ /* 0x060fe400000000e0 */
[----:B------:R-:W3:Y:S01]  /*23d20*/  LDL.LU R224, [R1+0x48] ;  /* 0x0000480001e07983 */ /* 0x000ee20000300800 */
[----:B------:R-:W-:-:S03]  /*23d30*/  FFMA R5, R5, R161, R220 ;  /* 0x000000a105057223 */ /* 0x000fc600000000dc */
[----:B------:R-:W4:Y:S04]  /*23d40*/  LDL.LU R220, [R1+0x4c] ;  /* 0x00004c0001dc7983 */ /* 0x000f280000300800 */
[----:B------:R-:W5:Y:S04]  /*23d50*/  LDL.LU R234, [R1+0x60] ;  /* 0x0000600001ea7983 */ /* 0x000f680000300800 */
[----:B------:R-:W2:Y:S04]  /*23d60*/  LDL.LU R233, [R1+0x58] ;  /* 0x0000580001e97983 */ /* 0x000ea80000300800 */
[----:B------:R-:W2:Y:S04]  /*23d70*/  LDL.LU R232, [R1+0x68] ;  /* 0x0000680001e87983 */ /* 0x000ea80000300800 */
[----:B------:R-:W2:Y:S04]  /*23d80*/  LDL.LU R135, [R1+0x74] ;  /* 0x0000740001877983 */ /* 0x000ea80000300800 */
[----:B------:R-:W2:Y:S04]  /*23d90*/  LDL.LU R139, [R1+0x50] ;  /* 0x00005000018b7983 */ /* 0x000ea80000300800 */
[----:B------:R-:W2:Y:S04]  /*23da0*/  LDL.LU R143, [R1+0x64] ;  /* 0x00006400018f7983 */ /* 0x000ea80000300800 */
[----:B------:R-:W2:Y:S04]  /*23db0*/  LDL.LU R147, [R1+0x70] ;  /* 0x0000700001937983 */ /* 0x000ea80000300800 */
[----:B------:R-:W2:Y:S04]  /*23dc0*/  LDL.LU R151, [R1+0x78] ;  /* 0x0000780001977983 */ /* 0x000ea80000300800 */
[----:B------:R-:W2:Y:S04]  /*23dd0*/  LDL.LU R177, [R1+0x28] ;  /* 0x0000280001b17983 */ /* 0x000ea80000300800 */
[----:B------:R-:W3:Y:S04]  /*23de0*/  LDL.LU R181, [R1+0x24] ;  /* 0x0000240001b57983 */ /* 0x000ee80000300800 */
[----:B------:R-:W4:Y:S04]  /*23df0*/  LDL.LU R185, [R1+0x3c] ;  /* 0x00003c0001b97983 */ /* 0x000f280000300800 */
[----:B------:R-:W4:Y:S04]  /*23e00*/  LDL.LU R189, [R1+0x34] ;  /* 0x0000340001bd7983 */ /* 0x000f280000300800 */
[----:B------:R-:W4:Y:S01]  /*23e10*/  LDL.LU R193, [R1+0x30] ;  /* 0x0000300001c17983 */ /* 0x000f220000300800 */
[C---:B------:R-:W-:Y:S01]  /*23e20*/  FFMA R168, R201.reuse, R169, R168 ;  /* 0x000000a9c9a87223 */ /* 0x040fe200000000a8 */
[----:B------:R-:W-:Y:S01]  /*23e30*/  FFMA R164, R201, R165, R164 ;  /* 0x000000a5c9a47223 */ /* 0x000fe200000000a4 */
[----:B------:R-:W-:Y:S01]  /*23e40*/  FFMA R197, R197, R161, R131 ;  /* 0x000000a1c5c57223 */ /* 0x000fe20000000083 */
[C---:B------:R-:W-:Y:S01]  /*23e50*/  FFMA R172, R205.reuse, R165, R172 ;  /* 0x000000a5cdac7223 */ /* 0x040fe200000000ac */
[----:B------:R-:W5:Y:S01]  /*23e60*/  LDL.LU R131, [R1+0x2d8] ;  /* 0x0002d80001837983 */ /* 0x000f620000300800 */
[----:B--2---:R-:W-:Y:S01]  /*23e70*/  FFMA R177, R205, R169, R177 ;  /* 0x000000a9cdb17223 */ /* 0x004fe200000000b1 */
[----:B---3--:R-:W-:Y:S01]  /*23e80*/  FFMA R201, R201, R161, R181 ;  /* 0x000000a1c9c97223 */ /* 0x008fe200000000b5 */
[----:B------:R-:W-:-:S02]  /*23e90*/  FFMA R181, R205, R173, R204 ;  /* 0x000000adcdb57223 */ /* 0x000fc400000000cc */
[----:B------:R-:W2:Y:S01]  /*23ea0*/  LDL.LU R204, [R1+0x44] ;  /* 0x0000440001cc7983 */ /* 0x000ea20000300800 */
[----:B----4-:R-:W-:Y:S01]  /*23eb0*/  FFMA R205, R205, R161, R193 ;  /* 0x000000a1cdcd7223 */ /* 0x010fe200000000c1 */
[C---:B------:R-:W-:Y:S02]  /*23ec0*/  FFMA R193, R209.reuse, R173, R208 ;  /* 0x000000add1c17223 */ /* 0x040fe400000000d0 */
[----:B------:R-:W3:Y:S01]  /*23ed0*/  LDL.LU R208, [R1+0x38] ;  /* 0x0000380001d07983 */ /* 0x000ee20000300800 */
[C---:B------:R-:W-:Y:S01]  /*23ee0*/  FFMA R189, R209.reuse, R169, R189 ;  /* 0x000000a9d1bd7223 */ /* 0x040fe200000000bd */
[C---:B------:R-:W-:Y:S01]  /*23ef0*/  FFMA R185, R209.reuse, R165, R185 ;  /* 0x000000a5d1b97223 */ /* 0x040fe200000000b9 */
[----:B------:R-:W-:Y:S01]  /*23f00*/  FFMA R212, R209, R161, R212 ;  /* 0x000000a1d1d47223 */ /* 0x000fe200000000d4 */
[C---:B---3--:R-:W-:Y:S01]  /*23f10*/  FFMA R209, R213.reuse, R173, R208 ;  /* 0x000000add5d17223 */ /* 0x048fe200000000d0 */
[C---:B--2---:R-:W-:Y:S01]  /*23f20*/  FFMA R208, R213.reuse, R169, R204 ;  /* 0x000000a9d5d07223 */ /* 0x044fe200000000cc */
[C---:B------:R-:W-:Y:S01]  /*23f30*/  FFMA R204, R213.reuse, R165, R224 ;  /* 0x000000a5d5cc7223 */ /* 0x040fe200000000e0 */
[----:B------:R-:W-:Y:S01]  /*23f40*/  FFMA R224, R213, R161, R220 ;  /* 0x000000a1d5e07223 */ /* 0x000fe200000000dc */
[C---:B------:R-:W-:Y:S01]  /*23f50*/  FFMA R220, R217.reuse, R173, R216 ;  /* 0x000000add9dc7223 */ /* 0x040fe200000000d8 */
[----:B------:R-:W2:Y:S04]  /*23f60*/  LDL.LU R213, [R1+0x5c] ;  /* 0x00005c0001d57983 */ /* 0x000ea80000300800 */
[----:B------:R-:W3:Y:S01]  /*23f70*/  LDL.LU R216, [R1+0x54] ;  /* 0x0000540001d87983 */ /* 0x000ee20000300800 */
[C---:B-----5:R-:W-:Y:S01]  /*23f80*/  FFMA R234, R217.reuse, R161, R234 ;  /* 0x000000a1d9ea7223 */ /* 0x060fe200000000ea */
[C---:B--2---:R-:W-:Y:S01]  /*23f90*/  FFMA R213, R217.reuse, R165, R213 ;  /* 0x000000a5d9d57223 */ /* 0x044fe200000000d5 */
[----:B---3--:R-:W-:-:S02]  /*23fa0*/  FFMA R216, R217, R169, R216 ;  /* 0x000000a9d9d87223 */ /* 0x008fc400000000d8 */
[----:B------:R-:W2:Y:S01]  /*23fb0*/  LDL.LU R217, [R1+0x6c] ;  /* 0x00006c0001d97983 */ /* 0x000ea20000300800 */
        /* <DEDUP_REMOVED lines=8> */
[-C--:B------:R-:W-:Y:S01]  /*24040*/  FFMA R236, R178, R166.reuse, R236 ;  /* 0x000000a6b2ec7223 */ /* 0x080fe200000000ec */
        /* <DEDUP_REMOVED lines=27> */
[-C--:B--2---:R-:W-:Y:S01]  /*24200*/  FFMA R217, R221, R165.reuse, R217 ;  /* 0x000000a5ddd97223 */ /* 0x084fe200000000d9 */
[----:B------:R-:W-:Y:S01]  /*24210*/  FFMA R165, R225, R165, R147 ;  /* 0x000000a5e1a57223 */ /* 0x000fe20000000093 */
[----:B------:R-:W-:-:S02]  /*24220*/  FFMA R221, R221, R161, R135 ;  /* 0x000000a1dddd7223 */ /* 0x000fc40000000087 */
[----:B------:R-:W2:Y:S01]  /*24230*/  LDL.LU R135, [R1+0x2d4] ;  /* 0x0002d40001877983 */ /* 0x000ea20000300800 */
[-C--:B------:R-:W-:Y:S01]  /*24240*/  FFMA R217, R222, R166.reuse, R217 ;  /* 0x000000a6ded97223 */ /* 0x080fe200000000d9 */
[----:B------:R-:W-:Y:S02]  /*24250*/  FFMA R165, R226, R166, R165 ;  /* 0x000000a6e2a57223 */ /* 0x000fe400000000a5 */
[----:B------:R-:W3:Y:S01]  /*24260*/  LDL.LU R139, [R1+0x2d0] ;  /* 0x0002d000018b7983 */ /* 0x000ee20000300800 */
[----:B------:R-:W-:-:S03]  /*24270*/  FFMA R161, R225, R161, R151 ;  /* 0x000000a1e1a17223 */ /* 0x000fc60000000097 */
[----:B------:R-:W4:Y:S01]  /*24280*/  LDL.LU R143, [R1+0x2cc] ;  /* 0x0002cc00018f7983 */ /* 0x000f220000300800 */
[----:B------:R-:W-:-:S03]  /*24290*/  FFMA R217, R223, R167, R217 ;  /* 0x000000a7dfd97223 */ /* 0x000fc600000000d9 */
[----:B------:R-:W5:Y:S01]  /*242a0*/  LDL.LU R147, [R1+0x2c8] ;  /* 0x0002c80001937983 */ /* 0x000f620000300800 */
[----:B------:R-:W-:-:S03]  /*242b0*/  FFMA R165, R227, R167, R165 ;  /* 0x000000a7e3a57223 */ /* 0x000fc600000000a5 */
[----:B------:R-:W2:Y:S04]  /*242c0*/  LDL.LU R151, [R1+0x2c4] ;  /* 0x0002c40001977983 */ /* 0x000ea80000300800 */
[----:B------:R-:W2:Y:S04]  /*242d0*/  LDL.LU R155, [R1+0x2c0] ;  /* 0x0002c000019b7983 */ /* 0x000ea80000300800 */
[----:B------:R-:W2:Y:S04]  /*242e0*/  LDL.LU R159, [R1+0x2bc] ;  /* 0x0002bc00019f7983 */ /* 0x000ea80000300800 */
[----:B------:R-:W2:Y:S01]  /*242f0*/  LDL.64 R166, [R1+0x1f8] ;  /* 0x0001f80001a67983 */ /* 0x000ea20000100a00 */
        /* <DEDUP_REMOVED lines=33> */
[----:B------:R-:W-:-:S02]  /*24510*/  FFMA R208, R84, R16, R208 ;  /* 0x0000001054d07223 */ /* 0x000fc400000000d0 */
[----:B------:R-:W3:Y:S01]  /*24520*/  LDL R84, [R1+0x234] ;  /* 0x0002340001547983 */ /* 0x000ee20000100800 */
[----:B--2---:R-:W-:-:S04]  /*24530*/  IADD3 R162, P1, R166, UR6, RZ ;  /* 0x00000006a6a27c10 */ /* 0x004fc8000ff3e0ff */
[----:B------:R-:W-:Y:S02]  /*24540*/  IADD3.X R163, R167, UR7, RZ, P1, !PT ;  /* 0x00000007a7a37c10 */ /* 0x000fe40008ffe4ff */
        /* <DEDUP_REMOVED lines=13> */
[----:B------:R-:W-:Y:S01]  /*24620*/  ISETP.GE.AND P0, PT, R3, 0x3, PT ;  /* 0x000000030300780c */ /* 0x000fe20003f06270 */
        /* <DEDUP_REMOVED lines=24> */
[----:B------:R-:W-:Y:S01]  /*247b0*/  SEL R3, R3, RZ, !P0 ;  /* 0x000000ff03037207 */ /* 0x000fe20004000000 */
        /* <DEDUP_REMOVED lines=25> */
[----:B------:R-:W-:Y:S01]  /*24950*/  LEA R8, R3, R160, 0xf ;  /* 0x000000a003087211 */ /* 0x000fe200078e78ff */
        /* <DEDUP_REMOVED lines=15> */
[----:B------:R-:W-:Y:S01]  /*24a50*/  @!PT LDS RZ, [RZ] ;  /* 0x00000000fffff984 */ /* 0x000fe20000000800 */
[----:B------:R-:W-:Y:S01]  /*24a60*/  @!PT LDS RZ, [RZ] ;  /* 0x00000000fffff984 */ /* 0x000fe20000000800 */
[----:B------:R-:W-:Y:S01]  /*24a70*/  @!PT LDS RZ, [RZ] ;  /* 0x00000000fffff984 */ /* 0x000fe20000000800 */
[----:B------:R2:W-:Y:S01]  /*24a80*/  LDGSTS.E.BYPASS.128 [R8], [R162.64+0x600], !PT ;  /* 0x00000600a2087fae */ /* 0x0005e2000f901c4a */
        /* <DEDUP_REMOVED lines=15> */
[----:B------:R-:W4:Y:S01]  /*24b80*/  LDL.64 R16, [R1+0x1e8] ;  /* 0x0001e80001107983 */ /* 0x000f220000100a00 */
        /* <DEDUP_REMOVED lines=27> */
[----:B------:R-:W5:Y:S01]  /*24d40*/  LDL R29, [R1+0x230] ;  /* 0x00023000011d7983 */ /* 0x000f620000100800 */
[----:B---3--:R-:W-:Y:S01]  /*24d50*/  LEA R12, R3, R84, 0xf ;  /* 0x00000054030c7211 */ /* 0x008fe200078e78ff */
        /* <DEDUP_REMOVED lines=13> */
[----:B------:R-:W-:Y:S01]  /*24e30*/  FFMA R25, R26, R14, R25 ;  /* 0x0000000e1a197223 */ /* 0x000fe20000000019 */
[----:B------:R-:W3:Y:S01]  /*24e40*/  LDL R28, [R1+0x22c] ;  /* 0x00022c00011c7983 */ /* 0x000ee20000100800 */
[----:B--2---:R-:W-:-:S04]  /*24e50*/  IADD3 R8, P0, R166, UR6, RZ ;  /* 0x00000006a6087c10 */ /* 0x004fc8000ff1e0ff */
[----:B------:R-:W-:-:S05]  /*24e60*/  IADD3.X R9, R167, UR7, RZ, P0, !PT ;  /* 0x00000007a7097c10 */ /* 0x000fca00087fe4ff */
[----:B------:R1:W-:Y:S04]  /*24e70*/  LDGSTS.E.BYPASS.128 [R12], [R8.64+0x600], !PT ;  /* 0x00000600080c7fae */ /* 0x0003e8000f901c4a */
[----:B-1----:R-:W2:Y:S01]  /*24e80*/  LDL.64 R12, [R1+0x1e0] ;  /* 0x0001e000010c7983 */ /* 0x002ea20000100a00 */
        /* <DEDUP_REMOVED lines=15> */
[----:B------:R-:W-:-:S04]  /*24f80*/  FFMA R251, R52, R20, R251 ;  /* 0x0000001434fb7223 */ /* 0x000fc800000000fb */
[----:B------:R-:W-:Y:S01]  /*24f90*/  FFMA R251, R53, R21, R251 ;  /* 0x0000001535fb7223 */ /* 0x000fe200000000fb */
[C---:B------:R-:W-:Y:S01]  /*24fa0*/  FFMA R197, R54.reuse, R14, R197 ;  /* 0x0000000e36c57223 */ /* 0x040fe200000000c5 */
[----:B------:R-:W-:Y:S01]  /*24fb0*/  FFMA R192, R54, R18, R192 ;  /* 0x0000001236c07223 */ /* 0x000fe200000000c0 */
[----:B----4-:R-:W-:Y:S02]  /*24fc0*/  IADD3 R8, P0, R16, UR6, RZ ;  /* 0x0000000610087c10 */ /* 0x010fe4000ff1e0ff */
[----:B-----5:R-:W-:Y:S01]  /*24fd0*/  LEA R10, R3, R29, 0xf ;  /* 0x0000001d030a7211 */ /* 0x020fe200078e78ff */
[----:B------:R-:W-:Y:S01]  /*24fe0*/  FFMA R251, R54, R22, R251 ;  /* 0x0000001636fb7223 */ /* 0x000fe200000000fb */
[----:B------:R-:W-:Y:S01]  /*24ff0*/  IADD3.X R9, R17, UR7, RZ, P0, !PT ;  /* 0x0000000711097c10 */ /* 0x000fe200087fe4ff */
[----:B------:R-:W4:Y:S04]  /*25000*/  LDL R54, [R1+0x228] ;  /* 0x0002280001367983 */ /* 0x000f280000100800 */
        /* <DEDUP_REMOVED lines=59> */
[----:B------:R-:W5:Y:S04]  /*253c0*/  LDL.64 R52, [R1+0x198] ;  /* 0x0001980001347983 */ /* 0x000f680000100a00 */
[----:B------:R-:W5:Y:S01]  /*253d0*/  LDL R16, [R1+0x204] ;  /* 0x0002040001107983 */ /* 0x000f620000100800 */
[----:B--2---:R-:W-:-:S02]  /*253e0*/  IADD3 R8, P0, R12, UR6, RZ ;  /* 0x000000060c087c10 */ /* 0x004fc4000ff1e0ff */
[----:B---3--:R-:W-:Y:S01]  /*253f0*/  LEA R10, R3, R28, 0xf ;  /* 0x0000001c030a7211 */ /* 0x008fe200078e78ff */
[-C--:B------:R-:W-:Y:S01]  /*25400*/  FFMA R236, R33, R21.reuse, R236 ;  /* 0x0000001521ec7223 */ /* 0x080fe200000000ec */
[----:B------:R-:W-:Y:S01]  /*25410*/  IADD3.X R9, R13, UR7, RZ, P0, !PT ;  /* 0x000000070d097c10 */ /* 0x000fe200087fe4ff */
[----:B------:R-:W2:Y:S04]  /*25420*/  LDL R33, [R1+0x224] ;  /* 0x0002240001217983 */ /* 0x000ea80000100800 */
[----:B------:R-:W3:Y:S04]  /*25430*/  LDL.64 R12, [R1+0x1d8] ;  /* 0x0001d800010c7983 */ /* 0x000ee80000100a00 */
[----:B------:R4:W-:Y:S01]  /*25440*/  LDGSTS.E.BYPASS.128 [R10], [R8.64+0x600], !PT ;  /* 0x00000600080a7fae */ /* 0x0009e2000f901c4a */
[C---:B------:R-:W-:Y:S01]  /*25450*/  FFMA R6, R100.reuse, R76, R6 ;  /* 0x0000004c64067223 */ /* 0x040fe20000000006 */
        /* <DEDUP_REMOVED lines=27> */
[----:B------:R-:W2:Y:S04]  /*25610*/  LDL R18, [R1+0x21c] ;  /* 0x00021c0001127983 */ /* 0x000ea80000100800 */
[----:B------:R-:W2:Y:S04]  /*25620*/  LDL R20, [R1+0x218] ;  /* 0x0002180001147983 */ /* 0x000ea80000100800 */
[----:B------:R-:W2:Y:S04]  /*25630*/  LDL R32, [R1+0x214] ;  /* 0x0002140001207983 */ /* 0x000ea80000100800 */
[----:B------:R-:W2:Y:S01]  /*25640*/  LDL R27, [R1+0x210] ;  /* 0x00021000011b7983 */ /* 0x000ea20000100800 */
[----:B----4-:R-:W-:-:S02]  /*25650*/  LEA R10, R3, R54, 0xf ;  /* 0x00000036030a7211 */ /* 0x010fc400078e78ff */
[----:B---3--:R-:W-:Y:S01]  /*25660*/  IADD3 R8, P0, R12, UR6, RZ ;  /* 0x000000060c087c10 */ /* 0x008fe2000ff1e0ff */
[C---:B------:R-:W-:Y:S01]  /*25670*/  FFMA R6, R101.reuse, R77, R6 ;  /* 0x0000004d65067223 */ /* 0x040fe20000000006 */
[C---:B------:R-:W-:Y:S01]  /*25680*/  FFMA R7, R101.reuse, R81, R7 ;  /* 0x0000005165077223 */ /* 0x040fe20000000007 */
[----:B------:R-:W-:Y:S01]  /*25690*/  FFMA R25, R101, R69, R25 ;  /* 0x0000004565197223 */ /* 0x000fe20000000019 */
[----:B------:R-:W-:Y:S01]  /*256a0*/  IADD3.X R9, R13, UR7, RZ, P0, !PT ;  /* 0x000000070d097c10 */ /* 0x000fe200087fe4ff */
[----:B------:R-:W-:Y:S01]  /*256b0*/  FFMA R26, R101, R73, R26 ;  /* 0x00000049651a7223 */ /* 0x000fe2000000001a */
[----:B------:R-:W3:Y:S04]  /*256c0*/  LDL.64 R12, [R1+0x1d0] ;  /* 0x0001d000010c7983 */ /* 0x000ee80000100a00 */
[----:B------:R1:W-:Y:S04]  /*256d0*/  LDGSTS.E.BYPASS.128 [R10], [R8.64+0x600], !PT ;  /* 0x00000600080a7fae */ /* 0x0003e8000f901c4a */
[----:B------:R-:W4:Y:S04]  /*256e0*/  LDL R21, [R1+0x220] ;  /* 0x0002200001157983 */ /* 0x000f280000100800 */
[----:B------:R-:W4:Y:S04]  /*256f0*/  LDL.64 R14, [R1+0x1c0] ;  /* 0x0001c000010e7983 */ /* 0x000f280000100a00 */
[----:B-1----:R-:W4:Y:S01]  /*25700*/  LDL.64 R10, [R1+0x1c8] ;  /* 0x0001c800010a7983 */ /* 0x002f220000100a00 */
        /* <DEDUP_REMOVED lines=11> */
[----:B------:R-:W5:Y:S01]  /*257c0*/  LDL.64 R34, [R1+0x1b0] ;  /* 0x0001b00001227983 */ /* 0x000f620000100a00 */
        /* <DEDUP_REMOVED lines=31> */
[----:B------:R-:W5:Y:S01]  /*259c0*/  LDL.64 R68, [R1+0x1a0] ;  /* 0x0001a00001447983 */ /* 0x000f620000100a00 */
[----:B--2---:R-:W-:Y:S01]  /*259d0*/  LEA R8, R3, R33, 0xf ;  /* 0x0000002103087211 */ /* 0x004fe200078e78ff */
[----:B------:R-:W-:Y:S01]  /*259e0*/  FFMA R100, R103, R71, R25 ;  /* 0x0000004767647223 */ /* 0x000fe20000000019 */
[----:B------:R-:W-:Y:S01]  /*259f0*/  FFMA R65, R107, R79, R24 ;  /* 0x0000004f6b417223 */ /* 0x000fe20000000018 */
[-C--:B------:R-:W-:Y:S01]  /*25a00*/  FFMA R239, R38, R22.reuse, R239 ;  /* 0x0000001626ef7223 */ /* 0x080fe200000000ef */
[----:B------:R-:W2:Y:S01]  /*25a10*/  LDL.64 R24, [R1+0x190] ;  /* 0x0001900001187983 */ /* 0x000ea20000100a00 */
[----:B------:R-:W-:Y:S01]  /*25a20*/  FFMA R103, R103, R75, R26 ;  /* 0x0000004b67677223 */ /* 0x000fe2000000001a */
[----:B------:R-:W-:-:S02]  /*25a30*/  FFMA R242, R42, R22, R242 ;  /* 0x000000162af27223 */ /* 0x000fc400000000f2 */
[----:B------:R-:W2:Y:S01]  /*25a40*/  LDL R26, [R1+0x208] ;  /* 0x00020800011a7983 */ /* 0x000ea20000100800 */
        /* <DEDUP_REMOVED lines=22> */
[----:B------:R-:W2:Y:S04]  /*25bb0*/  LDL.64 R22, [R1+0x180] ;  /* 0x0001800001167983 */ /* 0x000ea80000100a00 */
[----:B------:R-:W2:Y:S04]  /*25bc0*/  LDL.64 R50, [R1+0x188] ;  /* 0x0001880001327983 */ /* 0x000ea80000100a00 */
[----:B------:R-:W2:Y:S01]  /*25bd0*/  LDL.64 R48, [R1+0x178] ;  /* 0x0001780001307983 */ /* 0x000ea20000100a00 */
[----:B---3--:R-:W-:-:S04]  /*25be0*/  IADD3 R6, P0, R12, UR6, RZ ;  /* 0x000000060c067c10 */ /* 0x008fc8000ff1e0ff */
[----:B------:R-:W-:Y:S02]  /*25bf0*/  IADD3.X R7, R13, UR7, RZ, P0, !PT ;  /* 0x000000070d077c10 */ /* 0x000fe400087fe4ff */
[----:B------:R-:W3:Y:S04]  /*25c00*/  LDL.64 R12, [R1+0x1b8] ;  /* 0x0001b800010c7983 */ /* 0x000ee80000100a00 */
[----:B------:R4:W-:Y:S02]  /*25c10*/  LDGSTS.E.BYPASS.128 [R8], [R6.64+0x600], !PT ;  /* 0x0000060006087fae */ /* 0x0009e4000f901c4a */
[----:B----4-:R-:W-:Y:S02]  /*25c20*/  IADD3 R6, P0, R10, UR6, RZ ;  /* 0x000000060a067c10 */ /* 0x010fe4000ff1e0ff */
[----:B------:R-:W4:Y:S01]  /*25c30*/  LDL R10, [R1+0x20c] ;  /* 0x00020c00010a7983 */ /* 0x000f220000100800 */
[----:B------:R-:W-:-:S04]  /*25c40*/  FFMA R4, R108, R80, R4 ;  /* 0x000000506c047223 */ /* 0x000fc80000000004 */
[----:B------:R-:W-:Y:S01]  /*25c50*/  FFMA R4, R109, R81, R4 ;  /* 0x000000516d047223 */ /* 0x000fe20000000004 */
[----:B------:R-:W-:-:S03]  /*25c60*/  IADD3.X R7, R11, UR7, RZ, P0, !PT ;  /* 0x000000070b077c10 */ /* 0x000fc600087fe4ff */
[----:B------:R-:W-:Y:S01]  /*25c70*/  FFMA R4, R110, R82, R4 ;  /* 0x000000526e047223 */ /* 0x000fe20000000004 */
[----:B------:R-:W-:Y:S01]  /*25c80*/  LEA R9, R3, R21, 0xf ;  /* 0x0000001503097211 */ /* 0x000fe200078e78ff */
[----:B------:R-:W-:Y:S02]  /*25c90*/  FFMA R5, R106, R70, R5 ;  /* 0x000000466a057223 */ /* 0x000fe40000000005 */
[----:B------:R-:W-:Y:S01]  /*25ca0*/  FFMA R62, R111, R83, R4 ;  /* 0x000000536f3e7223 */ /* 0x000fe20000000004 */
[----:B------:R-:W-:Y:S01]  /*25cb0*/  IADD3 R4, P0, R14, UR6, RZ ;  /* 0x000000060e047c10 */ /* 0x000fe2000ff1e0ff */
[----:B------:R1:W-:Y:S01]  /*25cc0*/  LDGSTS.E.BYPASS.128 [R9], [R6.64+0x600], !PT ;  /* 0x0000060006097fae */ /* 0x0003e2000f901c4a */
[----:B------:R-:W-:Y:S01]  /*25cd0*/  FFMA R64, R107, R71, R5 ;  /* 0x000000476b407223 */ /* 0x000fe20000000005 */
[----:B------:R-:W-:Y:S02]  /*25ce0*/  LEA R11, R3, R18, 0xf ;  /* 0x00000012030b7211 */ /* 0x000fe400078e78ff */
[----:B------:R-:W-:Y:S01]  /*25cf0*/  IADD3.X R5, R15, UR7, RZ, P0, !PT ;  /* 0x000000070f057c10 */ /* 0x000fe200087fe4ff */
[----:B------:R-:W2:Y:S01]  /*25d00*/  LDL R14, [R1+0x200] ;  /* 0x00020000010e7983 */ /* 0x000ea20000100800 */
[----:B-----5:R-:W-:-:S03]  /*25d10*/  IADD3 R8, P0, R34, UR6, RZ ;  /* 0x0000000622087c10 */ /* 0x020fc6000ff1e0ff */
[----:B------:R5:W-:Y:S01]  /*25d20*/  LDGSTS.E.BYPASS.128 [R11], [R4.64+0x600], !PT ;  /* 0x00000600040b7fae */ /* 0x000be2000f901c4a */
[----:B------:R-:W-:Y:S02]  /*25d30*/  LEA R15, R3, R32, 0xf ;  /* 0x00000020030f7211 */ /* 0x000fe400078e78ff */
[----:B-1----:R-:W-:Y:S02]  /*25d40*/  IADD3.X R9, R35, UR7, RZ, P0, !PT ;  /* 0x0000000723097c10 */ /* 0x002fe400087fe4ff */
[----:B------:R-:W-:Y:S01]  /*25d50*/  LEA R17, R3, R27, 0xf ;  /* 0x0000001b03117211 */ /* 0x000fe200078e78ff */
[----:B------:R-:W2:Y:S01]  /*25d60*/  LDL.64 R34, [R1+0x170] ;  /* 0x0001700001227983 */ /* 0x000ea20000100a00 */
[----:B---3--:R-:W-:-:S03]  /*25d70*/  IADD3 R6, P1, R12, UR6, RZ ;  /* 0x000000060c067c10 */ /* 0x008fc6000ff3e0ff */
[----:B------:R-:W3:Y:S01]  /*25d80*/  LDL R12, [R1+0x7c] ;  /* 0x00007c00010c7983 */ /* 0x000ee20000100800 */
[----:B------:R-:W-:Y:S02]  /*25d90*/  IADD3.X R7, R13, UR7, RZ, P1, !PT ;  /* 0x000000070d077c10 */ /* 0x000fe40008ffe4ff */
[----:B------:R-:W-:Y:S02]  /*25da0*/  LEA R13, R3, R20, 0xf ;  /* 0x00000014030d7211 */ /* 0x000fe400078e78ff */
[----:B-----5:R-:W-:-:S03]  /*25db0*/  IADD3 R4, P1, R30, UR6, RZ ;  /* 0x000000061e047c10 */ /* 0x020fc6000ff3e0ff */
[----:B------:R1:W-:Y:S01]  /*25dc0*/  LDGSTS.E.BYPASS.128 [R13], [R6.64+0x600], !PT ;  /* 0x00000600060d7fae */ /* 0x0003e2000f901c4a */
[----:B------:R-:W-:-:S03]  /*25dd0*/  IADD3.X R5, R31, UR7, RZ, P1, !PT ;  /* 0x000000071f057c10 */ /* 0x000fc60008ffe4ff */
[----:B------:R5:W-:Y:S04]  /*25de0*/  LDGSTS.E.BYPASS.128 [R15], [R8.64+0x600], !PT ;  /* 0x00000600080f7fae */ /* 0x000be8000f901c4a */
[----:B------:R-:W3:Y:S01]  /*25df0*/  LDL.64 R30, [R1+0x168] ;  /* 0x00016800011e7983 */ /* 0x000ee20000100a00 */
[----:B-1----:R-:W-:-:S03]  /*25e00*/  IADD3 R6, P0, R68, UR6, RZ ;  /* 0x0000000644067c10 */ /* 0x002fc6000ff1e0ff */
[----:B------:R2:W-:Y:S01]  /*25e10*/  LDGSTS.E.BYPASS.128 [R17], [R4.64+0x600], !PT ;  /* 0x0000060004117fae */ /* 0x0005e2000f901c4a */
[----:B------:R-:W-:Y:S02]  /*25e20*/  IADD3.X R7, R69, UR7, RZ, P0, !PT ;  /* 0x0000000745077c10 */ /* 0x000fe400087fe4ff */
[----:B-----5:R-:W-:Y:S01]  /*25e30*/  IADD3 R8, P1, R52, UR6, RZ ;  /* 0x0000000634087c10 */ /* 0x020fe2000ff3e0ff */
[----:B------:R-:W5:Y:S01]  /*25e40*/  LDL.64 R68, [R1+0x160] ;  /* 0x0001600001447983 */ /* 0x000f620000100a00 */
[----:B----4-:R-:W-:Y:S02]  /*25e50*/  LEA R11, R3, R10, 0xf ;  /* 0x0000000a030b7211 */ /* 0x010fe400078e78ff */
[----:B--2---:R-:W-:-:S03]  /*25e60*/  IADD3 R4, P0, R24, UR6, RZ ;  /* 0x0000000618047c10 */ /* 0x004fc6000ff1e0ff */
[----:B------:R1:W-:Y:S01]  /*25e70*/  LDGSTS.E.BYPASS.128 [R11], [R6.64+0x600], !PT ;  /* 0x00000600060b7fae */ /* 0x0003e2000f901c4a */
[----:B------:R-:W-:Y:S02]  /*25e80*/  IADD3.X R9, R53, UR7, RZ, P1, !PT ;  /* 0x0000000735097c10 */ /* 0x000fe40008ffe4ff */
[----:B------:R-:W-:Y:S01]  /*25e90*/  LEA R13, R3, R26, 0xf ;  /* 0x0000001a030d7211 */ /* 0x000fe200078e78ff */
[----:B------:R-:W2:Y:S01]  /*25ea0*/  LDL.64 R52, [R1+0x150] ;  /* 0x0001500001347983 */ /* 0x000ea20000100a00 */
[----:B------:R-:W-:Y:S02]  /*25eb0*/  IADD3.X R5, R25, UR7, RZ, P0, !PT ;  /* 0x0000000719057c10 */ /* 0x000fe400087fe4ff */
[----:B------:R-:W-:Y:S01]  /*25ec0*/  LEA R15, R3, R16, 0xf ;  /* 0x00000010030f7211 */ /* 0x000fe200078e78ff */
[----:B------:R-:W4:Y:S04]  /*25ed0*/  LDL.64 R24, [R1+0x158] ;  /* 0x0001580001187983 */ /* 0x000f280000100a00 */
[----:B------:R1:W-:Y:S04]  /*25ee0*/  LDGSTS.E.BYPASS.128 [R13], [R8.64+0x600], !PT ;  /* 0x00000600080d7fae */ /* 0x0003e8000f901c4a */
[----:B------:R1:W-:Y:S02]  /*25ef0*/  LDGSTS.E.BYPASS.128 [R15], [R4.64+0x600], !PT ;  /* 0x00000600040f7fae */ /* 0x0003e4000f901c4a */
[----:B-1----:R-:W-:-:S02]  /*25f00*/  IADD3 R6, P1, R50, UR6, RZ ;  /* 0x0000000632067c10 */ /* 0x002fc4000ff3e0ff */
[----:B------:R-:W-:-:S04]  /*25f10*/  IADD3 R4, P0, R22, UR6, RZ ;  /* 0x0000000616047c10 */ /* 0x000fc8000ff1e0ff */
[----:B------:R-:W-:Y:S02]  /*25f20*/  IADD3.X R5, R23, UR7, RZ, P0, !PT ;  /* 0x0000000717057c10 */ /* 0x000fe400087fe4ff */
[----:B------:R-:W2:Y:S01]  /*25f30*/  LDL.64 R22, [R1+0x148] ;  /* 0x0001480001167983 */ /* 0x000ea20000100a00 */
[----:B------:R-:W-:-:S03]  /*25f40*/  IADD3.X R7, R51, UR7, RZ, P1, !PT ;  /* 0x0000000733077c10 */ /* 0x000fc60008ffe4ff */
[----:B------:R-:W2:Y:S01]  /*25f50*/  LDL.64 R50, [R1+0x140] ;  /* 0x0001400001327983 */ /* 0x000ea20000100a00 */
[----:B------:R-:W-:Y:S01]  /*25f60*/  FFMA R0, R104, R80, R0 ;  /* 0x0000005068007223 */ /* 0x000fe20000000000 */
[----:B------:R-:W-:-:S03]  /*25f70*/  FFMA R176, R39, R19, R176 ;  /* 0x0000001327b07223 */ /* 0x000fc600000000b0 */
        /* <DEDUP_REMOVED lines=12> */
[----:B------:R-:W-:-:S02]  /*26040*/  LEA R19, R3, R14, 0xf ;  /* 0x0000000e03137211 */ /* 0x000fc400078e78ff */
[----:B------:R-:W-:Y:S01]  /*26050*/  IADD3 R8, P1, R48, UR6, RZ ;  /* 0x0000000630087c10 */ /* 0x000fe2000ff3e0ff */
[----:B------:R-:W-:Y:S01]  /*26060*/  FFMA R66, R107, R83, R0 ;  /* 0x000000536b427223 */ /* 0x000fe20000000000 */
[----:B------:R-:W-:Y:S01]  /*26070*/  LEA R0, R3, 0x18000, 0x10 ;  /* 0x0001800003007811 */ /* 0x000fe200078e80ff */
[----:B------:R1:W-:Y:S01]  /*26080*/  LDGSTS.E.BYPASS.128 [R19], [R6.64+0x600], !PT ;  /* 0x0000060006137fae */ /* 0x0003e2000f901c4a */
[----:B------:R-:W-:-:S03]  /*26090*/  IADD3.X R9, R49, UR7, RZ, P1, !PT ;  /* 0x0000000731097c10 */ /* 0x000fc60008ffe4ff */
[----:B------:R-:W2:Y:S01]  /*260a0*/  LDL.64 R48, [R1+0x138] ;  /* 0x0001380001307983 */ /* 0x000ea20000100a00 */
[-C--:B------:R-:W-:Y:S02]  /*260b0*/  IADD3 R13, R160, R0.reuse, RZ ;  /* 0x00000000a00d7210 */ /* 0x080fe40007ffe0ff */
[----:B------:R-:W-:Y:S02]  /*260c0*/  IADD3 R15, R84, R0, RZ ;  /* 0x00000000540f7210 */ /* 0x000fe40007ffe0ff */
[----:B-1----:R-:W-:-:S04]  /*260d0*/  IADD3 R6, P0, R34, UR6, RZ ;  /* 0x0000000622067c10 */ /* 0x002fc8000ff1e0ff */
[----:B------:R-:W-:Y:S02]  /*260e0*/  IADD3.X R7, R35, UR7, RZ, P0, !PT ;  /* 0x0000000723077c10 */ /* 0x000fe400087fe4ff */
[----:B------:R-:W2:Y:S01]  /*260f0*/  LDL.64 R34, [R1+0x130] ;  /* 0x0001300001227983 */ /* 0x000ea20000100a00 */
[----:B------:R-:W-:Y:S02]  /*26100*/  IADD3 R17, R29, R0, RZ ;  /* 0x000000001d117210 */ /* 0x000fe40007ffe0ff */
[----:B---3--:R-:W-:-:S05]  /*26110*/  LEA R11, R3, R12, 0xf ;  /* 0x0000000c030b7211 */ /* 0x008fca00078e78ff */
[----:B------:R1:W-:Y:S04]  /*26120*/  LDGSTS.E.BYPASS.128 [R11], [R4.64+0x600], !PT ;  /* 0x00000600040b7fae */ /* 0x0003e8000f901c4a */
[----:B------:R-:W0:Y:S04]  /*26130*/  LDGDEPBAR ;  /* 0x00000000000079af */ /* 0x000e280000000000 */
[----:B------:R5:W-:Y:S01]  /*26140*/  LDGSTS.E.BYPASS.128 [R13], [R8.64+0x600], !PT ;  /* 0x00000600080d7fae */ /* 0x000be2000f901c4a */
[----:B-1----:R-:W-:-:S03]  /*26150*/  IADD3 R4, P1, R30, UR6, RZ ;  /* 0x000000061e047c10 */ /* 0x002fc6000ff3e0ff */
[----:B------:R4:W-:Y:S01]  /*26160*/  LDGSTS.E.BYPASS.128 [R15], [R6.64+0x600], !PT ;  /* 0x00000600060f7fae */ /* 0x0009e2000f901c4a */
[----:B------:R-:W-:Y:S02]  /*26170*/  IADD3 R11, R28, R0, RZ ;  /* 0x000000001c0b7210 */ /* 0x000fe40007ffe0ff */
[----:B------:R-:W-:Y:S01]  /*26180*/  IADD3.X R5, R31, UR7, RZ, P1, !PT ;  /* 0x000000071f057c10 */ /* 0x000fe20008ffe4ff */
[----:B------:R-:W3:Y:S04]  /*26190*/  LDL.64 R28, [R1+0x120] ;  /* 0x00012000011c7983 */ /* 0x000ee80000100a00 */
[----:B------:R-:W3:Y:S01]  /*261a0*/  LDL.64 R30, [R1+0x128] ;  /* 0x00012800011e7983 */ /* 0x000ee20000100a00 */
[----:B-----5:R-:W-:-:S03]  /*261b0*/  IADD3 R8, P0, R68, UR6, RZ ;  /* 0x0000000644087c10 */ /* 0x020fc6000ff1e0ff */
[----:B------:R2:W-:Y:S01]  /*261c0*/  LDGSTS.E.BYPASS.128 [R17], [R4.64+0x600], !PT ;  /* 0x0000060004117fae */ /* 0x0005e2000f901c4a */
[----:B------:R-:W-:-:S05]  /*261d0*/  IADD3.X R9, R69, UR7, RZ, P0, !PT ;  /* 0x0000000745097c10 */ /* 0x000fca00087fe4ff */
[----:B------:R1:W-:Y:S01]  /*261e0*/  LDGSTS.E.BYPASS.128 [R11], [R8.64+0x600], !PT ;  /* 0x00000600080b7fae */ /* 0x0003e2000f901c4a */
[----:B----4-:R-:W-:-:S04]  /*261f0*/  IADD3 R6, P1, R24, UR6, RZ ;  /* 0x0000000618067c10 */ /* 0x010fc8000ff3e0ff */
[----:B------:R-:W-:Y:S02]  /*26200*/  IADD3.X R7, R25, UR7, RZ, P1, !PT ;  /* 0x0000000719077c10 */ /* 0x000fe40008ffe4ff */
[----:B------:R-:W4:Y:S01]  /*26210*/  LDL.64 R24, [R1+0x118] ;  /* 0x0001180001187983 */ /* 0x000f220000100a00 */
[----:B-1----:R-:W-:-:S03]  /*26220*/  IADD3 R11, R18, R0, RZ ;  /* 0x00000000120b7210 */ /* 0x002fc60007ffe0ff */
[----:B------:R-:W5:Y:S01]  /*26230*/  LDL.64 R18, [R1+0x108] ;  /* 0x0001080001127983 */ /* 0x000f620000100a00 */
[-C--:B------:R-:W-:Y:S02]  /*26240*/  IADD3 R13, R54, R0.reuse, RZ ;  /* 0x00000000360d7210 */ /* 0x080fe40007ffe0ff */
[----:B--2---:R-:W-:Y:S02]  /*26250*/  IADD3 R4, P0, R52, UR6, RZ ;  /* 0x0000000634047c10 */ /* 0x004fe4000ff1e0ff */
[----:B------:R-:W-:Y:S01]  /*26260*/  IADD3 R17, R21, R0, RZ ;  /* 0x0000000015117210 */ /* 0x000fe20007ffe0ff */
[----:B------:R1:W-:Y:S01]  /*26270*/  LDGSTS.E.BYPASS.128 [R13], [R6.64+0x600], !PT ;  /* 0x00000600060d7fae */ /* 0x0003e2000f901c4a */
[----:B------:R-:W-:-:S04]  /*26280*/  IADD3 R8, P1, R22, UR6, RZ ;  /* 0x0000000616087c10 */ /* 0x000fc8000ff3e0ff */
[----:B------:R-:W-:Y:S02]  /*26290*/  IADD3.X R9, R23, UR7, RZ, P1, !PT ;  /* 0x0000000717097c10 */ /* 0x000fe40008ffe4ff */
[----:B------:R-:W2:Y:S01]  /*262a0*/  LDL.64 R22, [R1+0x110] ;  /* 0x0001100001167983 */ /* 0x000ea20000100a00 */
[-C--:B-1----:R-:W-:Y:S02]  /*262b0*/  IADD3 R13, R20, R0.reuse, RZ ;  /* 0x00000000140d7210 */ /* 0x082fe40007ffe0ff */
[----:B------:R-:W-:Y:S01]  /*262c0*/  IADD3.X R5, R53, UR7, RZ, P0, !PT ;  /* 0x0000000735057c10 */ /* 0x000fe200087fe4ff */
[----:B------:R-:W2:Y:S01]  /*262d0*/  LDL.64 R20, [R1+0x100] ;  /* 0x0001000001147983 */ /* 0x000ea20000100a00 */
[----:B------:R-:W-:Y:S02]  /*262e0*/  IADD3 R6, P0, R50, UR6, RZ ;  /* 0x0000000632067c10 */ /* 0x000fe4000ff1e0ff */
[----:B------:R-:W-:Y:S01]  /*262f0*/  IADD3 R15, R33, R0, RZ ;  /* 0x00000000210f7210 */ /* 0x000fe20007ffe0ff */
[----:B------:R-:W2:Y:S01]  /*26300*/  LDL.64 R52, [R1+0xc0] ;  /* 0x0000c00001347983 */ /* 0x000ea20000100a00 */
[----:B------:R-:W-:-:S03]  /*26310*/  IADD3.X R7, R51, UR7, RZ, P0, !PT ;  /* 0x0000000733077c10 */ /* 0x000fc600087fe4ff */
[----:B------:R1:W-:Y:S04]  /*26320*/  LDGSTS.E.BYPASS.128 [R15], [R4.64+0x600], !PT ;  /* 0x00000600040f7fae */ /* 0x0003e8000f901c4a */
[----:B------:R1:W-:Y:S04]  /*26330*/  LDGSTS.E.BYPASS.128 [R17], [R8.64+0x600], !PT ;  /* 0x0000060008117fae */ /* 0x0003e8000f901c4a */
[----:B------:R1:W-:Y:S04]  /*26340*/  LDGSTS.E.BYPASS.128 [R11], [R6.64+0x600], !PT ;  /* 0x00000600060b7fae */ /* 0x0003e8000f901c4a */
[----:B------:R-:W2:Y:S01]  /*26350*/  LDL R50, [R1+0x25c] ;  /* 0x00025c0001327983 */ /* 0x000ea20000100800 */
[----:B-1----:R-:W-:-:S03]  /*26360*/  IADD3 R11, R10, R0, RZ ;  /* 0x000000000a0b7210 */ /* 0x002fc60007ffe0ff */
[----:B------:R-:W2:Y:S01]  /*26370*/  LDL R10, [R1+0x274] ;  /* 0x00027400010a7983 */ /* 0x000ea20000100800 */
[----:B------:R-:W-:Y:S02]  /*26380*/  IADD3 R4, P1, R48, UR6, RZ ;  /* 0x0000000630047c10 */ /* 0x000fe4000ff3e0ff */
[----:B------:R-:W-:Y:S02]  /*26390*/  IADD3 R8, P0, R34, UR6, RZ ;  /* 0x0000000622087c10 */ /* 0x000fe4000ff1e0ff */
[----:B------:R-:W-:Y:S02]  /*263a0*/  IADD3.X R5, R49, UR7, RZ, P1, !PT ;  /* 0x0000000731057c10 */ /* 0x000fe40008ffe4ff */
[----:B------:R-:W-:Y:S01]  /*263b0*/  IADD3.X R9, R35, UR7, RZ, P0, !PT ;  /* 0x0000000723097c10 */ /* 0x000fe200087fe4ff */
[----:B------:R-:W2:Y:S01]  /*263c0*/  LDL.64 R48, [R1+0xb8] ;  /* 0x0000b80001307983 */ /* 0x000ea20000100a00 */
[----:B------:R-:W-:-:S03]  /*263d0*/  IADD3 R15, R32, R0, RZ ;  /* 0x00000000200f7210 */ /* 0x000fc60007ffe0ff */
[----:B------:R1:W-:Y:S01]  /*263e0*/  LDGSTS.E.BYPASS.128 [R13], [R4.64+0x600], !PT ;  /* 0x00000600040d7fae */ /* 0x0003e2000f901c4a */
[----:B------:R-:W-:-:S03]  /*263f0*/  IADD3 R17, R27, R0, RZ ;  /* 0x000000001b117210 */ /* 0x000fc60007ffe0ff */
[----:B------:R-:W2:Y:S04]  /*26400*/  LDL.64 R32, [R1+0xf8] ;  /* 0x0000f80001207983 */ /* 0x000ea80000100a00 */
[----:B------:R1:W-:Y:S04]  /*26410*/  LDGSTS.E.BYPASS.128 [R15], [R8.64+0x600], !PT ;  /* 0x00000600080f7fae */ /* 0x0003e8000f901c4a */
[----:B------:R-:W2:Y:S01]  /*26420*/  LDL R27, [R1+0x278] ;  /* 0x00027800011b7983 */ /* 0x000ea20000100800 */
[----:B-1----:R-:W-:-:S03]  /*26430*/  IADD3 R13, R26, R0, RZ ;  /* 0x000000001a0d7210 */ /* 0x002fc60007ffe0ff */
[----:B------:R-:W2:Y:S01]  /*26440*/  LDL R26, [R1+0x270] ;  /* 0x00027000011a7983 */ /* 0x000ea20000100800 */
[----:B------:R-:W-:-:S03]  /*26450*/  IADD3 R15, R16, R0, RZ ;  /* 0x00000000100f7210 */ /* 0x000fc60007ffe0ff */
[----:B------:R-:W2:Y:S04]  /*26460*/  LDL.64 R34, [R1+0xb0] ;  /* 0x0000b00001227983 */ /* 0x000ea80000100a00 */
[----:B------:R-:W2:Y:S01]  /*26470*/  LDL R16, [R1+0x26c] ;  /* 0x00026c0001107983 */ /* 0x000ea20000100800 */
[----:B---3--:R-:W-:Y:S02]  /*26480*/  IADD3 R4, P0, R28, UR6, RZ ;  /* 0x000000061c047c10 */ /* 0x008fe4000ff1e0ff */
[----:B------:R-:W-:Y:S02]  /*26490*/  IADD3 R6, P1, R30, UR6, RZ ;  /* 0x000000061e067c10 */ /* 0x000fe4000ff3e0ff */
[----:B------:R-:W-:Y:S02]  /*264a0*/  IADD3.X R5, R29, UR7, RZ, P0, !PT ;  /* 0x000000071d057c10 */ /* 0x000fe400087fe4ff */
[----:B------:R-:W-:Y:S01]  /*264b0*/  IADD3.X R7, R31, UR7, RZ, P1, !PT ;  /* 0x000000071f077c10 */ /* 0x000fe20008ffe4ff */
[----:B------:R-:W3:Y:S04]  /*264c0*/  LDL.64 R28, [R1+0xe8] ;  /* 0x0000e800011c7983 */ /* 0x000ee80000100a00 */
[----:B------:R-:W3:Y:S04]  /*264d0*/  LDL.64 R30, [R1+0xf0] ;  /* 0x0000f000011e7983 */ /* 0x000ee80000100a00 */
[----:B------:R2:W-:Y:S04]  /*264e0*/  LDGSTS.E.BYPASS.128 [R17], [R6.64+0x600], !PT ;  /* 0x0000060006117fae */ /* 0x0005e8000f901c4a */
[----:B------:R5:W-:Y:S01]  /*264f0*/  LDGSTS.E.BYPASS.128 [R11], [R4.64+0x600], !PT ;  /* 0x00000600040b7fae */ /* 0x000be2000f901c4a */
[----:B----4-:R-:W-:-:S04]  /*26500*/  IADD3 R8, P1, R24, UR6, RZ ;  /* 0x0000000618087c10 */ /* 0x010fc8000ff3e0ff */
[----:B------:R-:W-:Y:S02]  /*26510*/  IADD3.X R9, R25, UR7, RZ, P1, !PT ;  /* 0x0000000719097c10 */ /* 0x000fe40008ffe4ff */
[----:B------:R-:W4:Y:S01]  /*26520*/  LDL.64 R24, [R1+0xe0] ;  /* 0x0000e00001187983 */ /* 0x000f220000100a00 */
[----:B-----5:R-:W-:-:S03]  /*26530*/  IADD3 R4, P1, R18, UR6, RZ ;  /* 0x0000000612047c10 */ /* 0x020fc6000ff3e0ff */
[----:B------:R1:W-:Y:S01]  /*26540*/  LDGSTS.E.BYPASS.128 [R13], [R8.64+0x600], !PT ;  /* 0x00000600080d7fae */ /* 0x0003e2000f901c4a */
[----:B------:R-:W-:-:S03]  /*26550*/  IADD3.X R5, R19, UR7, RZ, P1, !PT ;  /* 0x0000000713057c10 */ /* 0x000fc60008ffe4ff */
[----:B------:R-:W5:Y:S01]  /*26560*/  LDL.64 R18, [R1+0xd0] ;  /* 0x0000d00001127983 */ /* 0x000f620000100a00 */
[----:B--2---:R-:W-:-:S04]  /*26570*/  IADD3 R6, P0, R22, UR6, RZ ;  /* 0x0000000616067c10 */ /* 0x004fc8000ff1e0ff */
[----:B------:R-:W-:Y:S02]  /*26580*/  IADD3.X R7, R23, UR7, RZ, P0, !PT ;  /* 0x0000000717077c10 */ /* 0x000fe400087fe4ff */
[----:B------:R-:W2:Y:S01]  /*26590*/  LDL.64 R22, [R1+0xd8] ;  /* 0x0000d80001167983 */ /* 0x000ea20000100a00 */
[----:B-1----:R-:W-:Y:S02]  /*265a0*/  IADD3 R8, P0, R20, UR6, RZ ;  /* 0x0000000614087c10 */ /* 0x002fe4000ff1e0ff */
[----:B------:R-:W-:Y:S01]  /*265b0*/  IADD3 R17, R14, R0, RZ ;  /* 0x000000000e117210 */ /* 0x000fe20007ffe0ff */
[----:B------:R1:W-:Y:S01]  /*265c0*/  LDGSTS.E.BYPASS.128 [R15], [R6.64+0x600], !PT ;  /* 0x00000600060f7fae */ /* 0x0003e2000f901c4a */
[----:B------:R-:W-:-:S03]  /*265d0*/  IADD3.X R9, R21, UR7, RZ, P0, !PT ;  /* 0x0000000715097c10 */ /* 0x000fc600087fe4ff */
[----:B------:R-:W2:Y:S01]  /*265e0*/  LDL.64 R20, [R1+0xc8] ;  /* 0x0000c80001147983 */ /* 0x000ea20000100a00 */
[----:B------:R-:W-:-:S03]  /*265f0*/  IADD3 R11, R12, R0, RZ ;  /* 0x000000000c0b7210 */ /* 0x000fc60007ffe0ff */
[----:B------:R-:W2:Y:S04]  /*26600*/  LDL R14, [R1+0x268] ;  /* 0x00026800010e7983 */ /* 0x000ea80000100800 */
[----:B------:R-:W2:Y:S04]  /*26610*/  LDL R12, [R1+0x264] ;  /* 0x00026400010c7983 */ /* 0x000ea80000100800 */
[----:B------:R1:W-:Y:S04]  /*26620*/  LDGSTS.E.BYPASS.128 [R17], [R4.64+0x600], !PT ;  /* 0x0000060004117fae */ /* 0x0003e8000f901c4a */
[----:B------:R1:W-:Y:S02]  /*26630*/  LDGSTS.E.BYPASS.128 [R11], [R8.64+0x600], !PT ;  /* 0x00000600080b7fae */ /* 0x0003e4000f901c4a */
[----:B-1----:R-:W-:-:S02]  /*26640*/  IADD3 R15, R10, R0, RZ ;  /* 0x000000000a0f7210 */ /* 0x002fc40007ffe0ff */
[----:B------:R-:W2:Y:S01]  /*26650*/  LDL R10, [R1+0x260] ;  /* 0x00026000010a7983 */ /* 0x000ea20000100800 */
[----:B------:R-:W-:-:S03]  /*26660*/  IADD3 R6, P1, R32, UR6, RZ ;  /* 0x0000000620067c10 */ /* 0x000fc6000ff3e0ff */
[----:B------:R-:W2:Y:S01]  /*26670*/  LDL R32, [R1+0x254] ;  /* 0x0002540001207983 */ /* 0x000ea20000100800 */
[----:B------:R-:W-:-:S03]  /*26680*/  IADD3.X R7, R33, UR7, RZ, P1, !PT ;  /* 0x0000000721077c10 */ /* 0x000fc60008ffe4ff */
[----:B------:R-:W2:Y:S01]  /*26690*/  LDL R33, [R1+0x258] ;  /* 0x0002580001217983 */ /* 0x000ea20000100800 */
[----:B------:R-:W-:-:S03]  /*266a0*/  IADD3 R13, R27, R0, RZ ;  /* 0x000000001b0d7210 */ /* 0x000fc60007ffe0ff */
[----:B------:R-:W2:Y:S01]  /*266b0*/  LDL R27, [R1+0x250] ;  /* 0x00025000011b7983 */ /* 0x000ea20000100800 */
[----:B------:R-:W-:-:S03]  /*266c0*/  IADD3 R17, R26, R0, RZ ;  /* 0x000000001a117210 */ /* 0x000fc60007ffe0ff */
[----:B------:R4:W-:Y:S04]  /*266d0*/  LDGSTS.E.BYPASS.128 [R13], [R6.64+0x600], !PT ;  /* 0x00000600060d7fae */ /* 0x0009e8000f901c4a */
[----:B------:R-:W2:Y:S01]  /*266e0*/  LDL R26, [R1+0x24c] ;  /* 0x00024c00011a7983 */ /* 0x000ea20000100800 */
[----:B------:R-:W-:-:S03]  /*266f0*/  IADD3 R11, R16, R0, RZ ;  /* 0x00000000100b7210 */ /* 0x000fc60007ffe0ff */
[----:B------:R-:W2:Y:S01]  /*26700*/  LDL R16, [R1+0x248] ;  /* 0x0002480001107983 */ /* 0x000ea20000100800 */
[----:B---3--:R-:W-:Y:S02]  /*26710*/  IADD3 R8, P1, R28, UR6, RZ ;  /* 0x000000061c087c10 */ /* 0x008fe4000ff3e0ff */
[----:B------:R-:W-:Y:S02]  /*26720*/  IADD3 R4, P0, R30, UR6, RZ ;  /* 0x000000061e047c10 */ /* 0x000fe4000ff1e0ff */
[----:B------:R-:W-:Y:S02]  /*26730*/  IADD3.X R9, R29, UR7, RZ, P1, !PT ;  /* 0x000000071d097c10 */ /* 0x000fe40008ffe4ff */
[----:B------:R-:W-:Y:S01]  /*26740*/  IADD3.X R5, R31, UR7, RZ, P0, !PT ;  /* 0x000000071f057c10 */ /* 0x000fe200087fe4ff */
[----:B------:R-:W3:Y:S04]  /*26750*/  LDL.64 R28, [R1+0xa0] ;  /* 0x0000a000011c7983 */ /* 0x000ee80000100a00 */
[----:B------:R2:W-:Y:S04]  /*26760*/  LDGSTS.E.BYPASS.128 [R15], [R4.64+0x600], !PT ;  /* 0x00000600040f7fae */ /* 0x0005e8000f901c4a */
[----:B------:R5:W-:Y:S04]  /*26770*/  LDGSTS.E.BYPASS.128 [R17], [R8.64+0x600], !PT ;  /* 0x0000060008117fae */ /* 0x000be8000f901c4a */
[----:B------:R-:W3:Y:S01]  /*26780*/  LDL.64 R30, [R1+0xa8] ;  /* 0x0000a800011e7983 */ /* 0x000ee20000100a00 */
        /* <DEDUP_REMOVED lines=10> */
[----:B-1----:R-:W-:-:S04]  /*26830*/  IADD3 R6, P1, R20, UR6, RZ ;  /* 0x0000000614067c10 */ /* 0x002fc8000ff3e0ff */
[----:B------:R-:W-:Y:S02]  /*26840*/  IADD3.X R7, R21, UR7, RZ, P1, !PT ;  /* 0x0000000715077c10 */ /* 0x000fe40008ffe4ff */
[----:B------:R-:W2:Y:S01]  /*26850*/  LDL.64 R20, [R1+0x80] ;  /* 0x0000800001147983 */ /* 0x000ea20000100a00 */
[-C--:B------:R-:W-:Y:S02]  /*26860*/  IADD3 R13, R14, R0.reuse, RZ ;  /* 0x000000000e0d7210 */ /* 0x080fe40007ffe0ff */
[-C--:B------:R-:W-:Y:S01]  /*26870*/  IADD3 R15, R12, R0.reuse, RZ ;  /* 0x000000000c0f7210 */ /* 0x080fe20007ffe0ff */
[----:B------:R-:W2:Y:S04]  /*26880*/  LDL R14, [R1+0x244] ;  /* 0x00024400010e7983 */ /* 0x000ea80000100800 */
[----:B------:R-:W2:Y:S04]  /*26890*/  LDL R12, [R1+0x240] ;  /* 0x00024000010c7983 */ /* 0x000ea80000100800 */
[----:B------:R1:W-:Y:S01]  /*268a0*/  LDGSTS.E.BYPASS.128 [R13], [R4.64+0x600], !PT ;  /* 0x00000600040d7fae */ /* 0x0003e2000f901c4a */
[----:B------:R-:W-:-:S03]  /*268b0*/  IADD3 R17, R10, R0, RZ ;  /* 0x000000000a117210 */ /* 0x000fc60007ffe0ff */
[----:B------:R1:W-:Y:S04]  /*268c0*/  LDGSTS.E.BYPASS.128 [R15], [R8.64+0x600], !PT ;  /* 0x00000600080f7fae */ /* 0x0003e8000f901c4a */
[----:B------:R-:W2:Y:S01]  /*268d0*/  LDL R10, [R1+0x23c] ;  /* 0x00023c00010a7983 */ /* 0x000ea20000100800 */
[----:B-1----:R-:W-:-:S03]  /*268e0*/  IADD3 R4, P0, R52, UR6, RZ ;  /* 0x0000000634047c10 */ /* 0x002fc6000ff1e0ff */
[----:B------:R1:W-:Y:S01]  /*268f0*/  LDGSTS.E.BYPASS.128 [R17], [R6.64+0x600], !PT ;  /* 0x0000060006117fae */ /* 0x0003e2000f901c4a */
[----:B------:R-:W-:Y:S02]  /*26900*/  IADD3 R11, R50, R0, RZ ;  /* 0x00000000320b7210 */ /* 0x000fe40007ffe0ff */
[----:B------:R-:W-:Y:S02]  /*26910*/  IADD3.X R5, R53, UR7, RZ, P0, !PT ;  /* 0x0000000735057c10 */ /* 0x000fe400087fe4ff */
[----:B------:R-:W-:-:S03]  /*26920*/  IADD3 R8, P1, R48, UR6, RZ ;  /* 0x0000000630087c10 */ /* 0x000fc6000ff3e0ff */
[----:B------:R1:W-:Y:S01]  /*26930*/  LDGSTS.E.BYPASS.128 [R11], [R4.64+0x600], !PT ;  /* 0x00000600040b7fae */ /* 0x0003e2000f901c4a */
[----:B------:R-:W-:Y:S02]  /*26940*/  IADD3.X R9, R49, UR7, RZ, P1, !PT ;  /* 0x0000000731097c10 */ /* 0x000fe40008ffe4ff */
[----:B-1----:R-:W-:Y:S02]  /*26950*/  IADD3 R6, P0, R34, UR6, RZ ;  /* 0x0000000622067c10 */ /* 0x002fe4000ff1e0ff */
[-C--:B------:R-:W-:Y:S02]  /*26960*/  IADD3 R13, R33, R0.reuse, RZ ;  /* 0x00000000210d7210 */ /* 0x080fe40007ffe0ff */
[----:B------:R-:W-:Y:S02]  /*26970*/  IADD3.X R7, R35, UR7, RZ, P0, !PT ;  /* 0x0000000723077c10 */ /* 0x000fe400087fe4ff */
[-C--:B------:R-:W-:Y:S01]  /*26980*/  IADD3 R15, R32, R0.reuse, RZ ;  /* 0x00000000200f7210 */ /* 0x080fe20007ffe0ff */
[----:B------:R3:W-:Y:S04]  /*26990*/  LDGSTS.E.BYPASS.128 [R13], [R8.64+0x600], !PT ;  /* 0x00000600080d7fae */ /* 0x0007e8000f901c4a */
[----:B------:R5:W-:Y:S01]  /*269a0*/  LDGSTS.E.BYPASS.128 [R15], [R6.64+0x600], !PT ;  /* 0x00000600060f7fae */ /* 0x000be2000f901c4a */
[----:B------:R-:W-:-:S02]  /*269b0*/  IADD3 R17, R27, R0, RZ ;  /* 0x000000001b117210 */ /* 0x000fc40007ffe0ff */
[----:B------:R-:W-:Y:S01]  /*269c0*/  IADD3 R11, R26, R0, RZ ;  /* 0x000000001a0b7210 */ /* 0x000fe20007ffe0ff */
[----:B------:R-:W1:Y:S01]  /*269d0*/  S2R R2, SR_TID.X ;  /* 0x0000000000027919 */ /* 0x000e620000002100 */
[----:B------:R-:W-:Y:S01]  /*269e0*/  UIADD3 UR5, UR5, 0x1, URZ ;  /* 0x0000000105057890 */ /* 0x000fe2000fffe03f */
        /* <DEDUP_REMOVED lines=14> */
[C---:B------:R-:W-:Y:S01]  /*26ad0*/  FFMA R239, R112.reuse, R76, R239 ;  /* 0x0000004c70ef7223 */ /* 0x040fe200000000ef */
        /* <DEDUP_REMOVED lines=24> */
[----:B------:R-:W-:Y:S01]  /*26c60*/  UISETP.GE.AND UP1, UPT, UR5, 0x3, UPT ;  /* 0x000000030500788c */ /* 0x000fe2000bf26270 */
        /* <DEDUP_REMOVED lines=39> */
[----:B------:R-:W-:Y:S01]  /*26ee0*/  USEL UR5, UR5, URZ, !UP1 ;  /* 0x0000003f05057287 */ /* 0x000fe2000c800000 */
        /* <DEDUP_REMOVED lines=13> */
[----:B-1----:R-:W-:Y:S01]  /*26fc0*/  SHF.L.U32 R2, R2, 0x4, RZ ;  /* 0x0000000402027819 */ /* 0x002fe200000006ff */
        /* <DEDUP_REMOVED lines=39> */
[----:B------:R-:W-:-:S02]  /*27240*/  USHF.L.U32 UR4, UR5, 0xf, URZ ;  /* 0x0000000f05047899 */ /* 0x000fc4000800063f */
[----:B------:R-:W-:Y:S01]  /*27250*/  ULEA UR8, UR5, 0x18000, 0x10 ;  /* 0x0001800005087891 */ /* 0x000fe2000f8e803f */
        /* <DEDUP_REMOVED lines=8> */
[----:B---3--:R-:W-:Y:S02]  /*272e0*/  IADD3 R8, P0, R28, UR6, RZ ;  /* 0x000000061c087c10 */ /* 0x008fe4000ff1e0ff */
[----:B------:R-:W-:-:S04]  /*272f0*/  IADD3 R4, P1, R30, UR6, RZ ;  /* 0x000000061e047c10 */ /* 0x000fc8000ff3e0ff */
[----:B------:R-:W-:Y:S02]  /*27300*/  IADD3.X R5, R31, UR7, RZ, P1, !PT ;  /* 0x000000071f057c10 */ /* 0x000fe40008ffe4ff */
[----:B------:R-:W-:-:S03]  /*27310*/  IADD3.X R9, R29, UR7, RZ, P0, !PT ;  /* 0x000000071d097c10 */ /* 0x000fc600087fe4ff */
[----:B------:R4:W-:Y:S04]  /*27320*/  LDGSTS.E.BYPASS.128 [R17], [R4.64+0x600], !PT ;  /* 0x0000060004117fae */ /* 0x0009e8000f901c4a */
[----:B------:R2:W-:Y:S01]  /*27330*/  LDGSTS.E.BYPASS.128 [R11], [R8.64+0x600], !PT ;  /* 0x00000600080b7fae */ /* 0x0005e2000f901c4a */
[----:B-----5:R-:W-:-:S04]  /*27340*/  IADD3 R6, P1, R18, UR6, RZ ;  /* 0x0000000612067c10 */ /* 0x020fc8000ff3e0ff */
[----:B------:R-:W-:Y:S02]  /*27350*/  IADD3.X R7, R19, UR7, RZ, P1, !PT ;  /* 0x0000000713077c10 */ /* 0x000fe40008ffe4ff */
[----:B------:R-:W-:Y:S02]  /*27360*/  IADD3 R19, R16, R0, RZ ;  /* 0x0000000010137210 */ /* 0x000fe40007ffe0ff */
[----:B----4-:R-:W-:-:S03]  /*27370*/  IADD3 R4, P0, R24, UR6, RZ ;  /* 0x0000000618047c10 */ /* 0x010fc6000ff1e0ff */
[----:B------:R1:W-:Y:S01]  /*27380*/  LDGSTS.E.BYPASS.128 [R19], [R6.64+0x600], !PT ;  /* 0x0000060006137fae */ /* 0x0003e2000f901c4a */
[----:B------:R-:W-:Y:S02]  /*27390*/  IADD3.X R5, R25, UR7, RZ, P0, !PT ;  /* 0x0000000719057c10 */ /* 0x000fe400087fe4ff */
[----:B--2---:R-:W-:-:S04]  /*273a0*/  IADD3 R8, P1, R22, UR6, RZ ;  /* 0x0000000616087c10 */ /* 0x004fc8000ff3e0ff */
[----:B------:R-:W-:Y:S02]  /*273b0*/  IADD3.X R9, R23, UR7, RZ, P1, !PT ;  /* 0x0000000717097c10 */ /* 0x000fe40008ffe4ff */
[----:B-1----:R-:W-:Y:S02]  /*273c0*/  IADD3 R6, P2, R20, UR6, RZ ;  /* 0x0000000614067c10 */ /* 0x002fe4000ff5e0ff */
[-C--:B------:R-:W-:Y:S02]  /*273d0*/  IADD3 R13, R14, R0.reuse, RZ ;  /* 0x000000000e0d7210 */ /* 0x080fe40007ffe0ff */
[----:B------:R-:W-:Y:S02]  /*273e0*/  IADD3.X R7, R21, UR7, RZ, P2, !PT ;  /* 0x0000000715077c10 */ /* 0x000fe400097fe4ff */
[-C--:B------:R-:W-:Y:S01]  /*273f0*/  IADD3 R15, R12, R0.reuse, RZ ;  /* 0x000000000c0f7210 */ /* 0x080fe20007ffe0ff */
[----:B------:R1:W-:Y:S04]  /*27400*/  LDGSTS.E.BYPASS.128 [R13], [R4.64+0x600], !PT ;  /* 0x00000600040d7fae */ /* 0x0003e8000f901c4a */
[----:B------:R2:W-:Y:S01]  /*27410*/  LDGSTS.E.BYPASS.128 [R15], [R8.64+0x600], !PT ;  /* 0x00000600080f7fae */ /* 0x0005e2000f901c4a */
[----:B------:R-:W-:-:S05]  /*27420*/  IADD3 R17, R10, R0, RZ ;  /* 0x000000000a117210 */ /* 0x000fca0007ffe0ff */
[----:B------:R3:W-:Y:S04]  /*27430*/  LDGSTS.E.BYPASS.128 [R17], [R6.64+0x600], !PT ;  /* 0x0000060006117fae */ /* 0x0007e8000f901c4a */
[----:B------:R-:W0:Y:S01]  /*27440*/  LDGDEPBAR ;  /* 0x00000000000079af */ /* 0x000e220000000000 */
[----:B------:R-:W-:Y:S01]  /*27450*/  PLOP3.LUT P0, PT, PT, PT, UP0, 0x80, 0x0 ;  /* 0x000000000000781c */ /* 0x000fe20003f0f008 */
[----:B------:R-:W-:Y:S02]  /*27460*/  UIADD3 UR6, UP2, UR6, 0x200, URZ ;  /* 0x0000020006067890 */ /* 0x000fe4000ff5e03f */
[----:B------:R-:W-:Y:S02]  /*27470*/  UPLOP3.LUT UP0, UPT, UPT, UPT, UPT, 0x40, 0x0 ;  /* 0x000000000000789c */ /* 0x000fe40003f0e870 */
[----:B------:R-:W-:Y:S01]  /*27480*/  UIADD3.X UR7, URZ, UR7, URZ, UP2, !UPT ;  /* 0x000000073f077290 */ /* 0x000fe200097fe43f */
[-C--:B------:R-:W-:Y:S01]  /*27490*/  FFMA R31, R131, R75.reuse, R196 ;  /* 0x0000004b831f7223 */ /* 0x080fe200000000c4 */
[-C--:B------:R-:W-:Y:S01]  /*274a0*/  FFMA R23, R139, R75.reuse, R181 ;  /* 0x0000004b8b177223 */ /* 0x080fe200000000b5 */
[-C--:B------:R-:W-:Y:S01]  /*274b0*/  FFMA R27, R143, R75.reuse, R193 ;  /* 0x0000004b8f1b7223 */ /* 0x080fe200000000c1 */
[-C--:B------:R-:W-:Y:S01]  /*274c0*/  FFMA R11, R147, R75.reuse, R209 ;  /* 0x0000004b930b7223 */ /* 0x080fe200000000d1 */
[-C--:B--2---:R-:W-:Y:S01]  /*274d0*/  FFMA R15, R151, R75.reuse, R220 ;  /* 0x0000004b970f7223 */ /* 0x084fe200000000dc */
[----:B------:R-:W-:Y:S01]  /*274e0*/  FFMA R19, R155, R75, R233 ;  /* 0x0000004b9b137223 */ /* 0x000fe200000000e9 */
[C---:B------:R-:W-:Y:S01]  /*274f0*/  FFMA R230, R235.reuse, R83, R230 ;  /* 0x00000053ebe67223 */ /* 0x040fe200000000e6 */
[C---:B------:R-:W-:Y:S01]  /*27500*/  FFMA R229, R235.reuse, R79, R229 ;  /* 0x0000004febe57223 */ /* 0x040fe200000000e5 */
[----:B------:R-:W-:Y:S01]  /*27510*/  FFMA R228, R235, R71, R228 ;  /* 0x00000047ebe47223 */ /* 0x000fe200000000e4 */
[----:B------:R-:W-:Y:S01]  /*27520*/  LOP3.LUT R2, R2, 0x1e00, RZ, 0xc0, !PT ;  /* 0x00001e0002027812 */ /* 0x000fe200078ec0ff */
[C---:B------:R-:W-:Y:S01]  /*27530*/  FFMA R61, R111.reuse, R79, R236 ;  /* 0x0000004f6f3d7223 */ /* 0x040fe200000000ec */
[----:B------:R-:W-:Y:S01]  /*27540*/  FFMA R60, R111, R71, R237 ;  /* 0x000000476f3c7223 */ /* 0x000fe200000000ed */
[C---:B------:R-:W-:Y:S01]  /*27550*/  FFMA R58, R115.reuse, R83, R176 ;  /* 0x00000053733a7223 */ /* 0x040fe200000000b0 */
[----:B------:R-:W-:Y:S01]  /*27560*/  FFMA R57, R115, R79, R239 ;  /* 0x0000004f73397223 */ /* 0x000fe200000000ef */
[----:B------:R-:W-:-:S04]  /*27570*/  DEPBAR.LE SB0, 0x4 ;  /* 0x000081000000791a */ /* 0x000fc80000000000 */
        /* <DEDUP_REMOVED lines=26> */
[C---:B-1----:R-:W-:Y:S01]  /*27720*/  FFMA R13, R151.reuse, R79, R213 ;  /* 0x0000004f970d7223 */ /* 0x042fe200000000d5 */
[----:B------:R-:W-:Y:S01]  /*27730*/  FFMA R12, R151, R71, R234 ;  /* 0x00000047970c7223 */ /* 0x000fe200000000ea */
[C---:B------:R-:W-:Y:S01]  /*27740*/  FFMA R18, R155.reuse, R83, R232 ;  /* 0x000000539b127223 */ /* 0x040fe200000000e8 */
[C---:B---3--:R-:W-:Y:S01]  /*27750*/  FFMA R17, R155.reuse, R79, R217 ;  /* 0x0000004f9b117223 */ /* 0x048fe200000000d9 */
[----:B------:R-:W-:Y:S01]  /*27760*/  FFMA R16, R155, R71, R221 ;  /* 0x000000479b107223 */ /* 0x000fe200000000dd */
[C---:B------:R-:W-:Y:S01]  /*27770*/  FFMA R75, R159.reuse, R75, R173 ;  /* 0x0000004b9f4b7223 */ /* 0x040fe200000000ad */
[C---:B------:R-:W-:Y:S01]  /*27780*/  FFMA R74, R159.reuse, R83, R169 ;  /* 0x000000539f4a7223 */ /* 0x040fe200000000a9 */
[C---:B------:R-:W-:Y:S01]  /*27790*/  FFMA R73, R159.reuse, R79, R165 ;  /* 0x0000004f9f497223 */ /* 0x040fe200000000a5 */
[----:B------:R-:W-:Y:S01]  /*277a0*/  FFMA R72, R159, R71, R161 ;  /* 0x000000479f487223 */ /* 0x000fe200000000a1 */
[----:B------:R-:W-:Y:S06]  /*277b0*/  BAR.SYNC 0x0 ;  /* 0x0000000000007b1d */ /* 0x000fec0000000000 */
[----:B------:R-:W-:Y:S01]  /*277c0*/  @!P0 CALL.REL.NOINC `(.L_x_0) ;  /* 0x0000001000008944 */ /* 0x000fe20003c00000 */
[----:B------:R-:W-:Y:S05]  /*277d0*/  BRA `(.L_x_1) ;  /* 0xfffdbf7000007947 */ /* 0x000fea000383ffff */
.L_x_0:
[----:B------:R-:W2:Y:S01]  /*277e0*/  LDL.LU R48, [R1+0x238] ;  /* 0x0002380001307983 */ /* 0x000ea20000300800 */
[----:B------:R-:W-:-:S04]  /*277f0*/  DEPBAR.LE SB0, 0x0 ;  /* 0x000080000000791a */ /* 0x000fc80000000000 */
[----:B------:R-:W3:Y:S04]  /*27800*/  LDL.LU R94, [R1+0x2b8] ;  /* 0x0002b800015e7983 */ /* 0x000ee80000300800 */
[----:B------:R-:W4:Y:S04]  /*27810*/  LDL.LU R70, [R1+0x2b4] ;  /* 0x0002b40001467983 */ /* 0x000f280000300800 */
[----:B------:R-:W5:Y:S04]  /*27820*/  LDL.LU R69, [R1+0x2b0] ;  /* 0x0002b00001457983 */ /* 0x000f680000300800 */
[----:B------:R-:W1:Y:S04]  /*27830*/  S2R R235, SR_TID.X ;  /* 0x0000000000eb7919 */ /* 0x000e680000002100 */
[----:B------:R-:W1:Y:S04]  /*27840*/  S2R R225, SR_TID.X ;  /* 0x0000000000e17919 */ /* 0x000e680000002100 */
[----:B------:R-:W3:Y:S04]  /*27850*/  LDL.LU R93, [R1+0x2ac] ;  /* 0x0002ac00015d7983 */ /* 0x000ee80000300800 */
[----:B------:R-:W3:Y:S04]  /*27860*/  LDL.LU R92, [R1+0x2a8] ;  /* 0x0002a800015c7983 */ /* 0x000ee80000300800 */
[----:B------:R-:W3:Y:S01]  /*27870*/  LDL.LU R71, [R1+0x2a4] ;  /* 0x0002a40001477983 */ /* 0x000ee20000300800 */
[----:B-1----:R-:W-:-:S02]  /*27880*/  SHF.L.U32 R235, R235, 0x2, RZ ;  /* 0x00000002ebeb7819 */ /* 0x002fc400000006ff */
[----:B------:R-:W-:Y:S02]  /*27890*/  SHF.R.U32.HI R225, RZ, 0x5, R225 ;  /* 0x00000005ffe17819 */ /* 0x000fe400000116e1 */
[----:B------:R-:W-:Y:S02]  /*278a0*/  LOP3.LUT R235, R235, 0x7c, RZ, 0xc0, !PT ;  /* 0x0000007cebeb7812 */ /* 0x000fe400078ec0ff */
[----:B------:R-:W-:-:S05]  /*278b0*/  SGXT.U32 R225, R225, 0x2 ;  /* 0x00000002e1e1781a */ /* 0x000fca0000000000 */
[----:B------:R-:W-:Y:S01]  /*278c0*/  IMAD R3, R225, 0x210, R235 ;  /* 0x00000210e1037824 */ /* 0x000fe200078e02eb */
[----:B------:R-:W-:Y:S06]  /*278d0*/  BAR.SYNC 0x0 ;  /* 0x0000000000007b1d */ /* 0x000fec0000000000 */
[----:B------:R-:W-:Y:S01]  /*278e0*/  SHF.L.U32 R2, R3, 0x2, RZ ;  /* 0x0000000203027819 */ /* 0x000fe200000006ff */
[----:B------:R-:W-:Y:S04]  /*278f0*/  STS.128 [R3.X4], R228 ;  /* 0x000000e403007388 */ /* 0x000fe80000004c00 */
[----:B------:R-:W-:Y:S01]  /*27900*/  IMAD R68, R225, -0x630, R2 ;  /* 0xfffff9d0e1447824 */ /* 0x000fe200078e0202 */
[----:B------:R-:W-:Y:S04]  /*27910*/  STS.128 [R3.X4+0x210], R100 ;  /* 0x0002106403007388 */ /* 0x000fe80000004c00 */
[----:B------:R-:W-:Y:S04]  /*27920*/  STS.128 [R3.X4+0x420], R64 ;  /* 0x0004204003007388 */ /* 0x000fe80000004c00 */
[----:B------:R-:W-:Y:S04]  /*27930*/  STS.128 [R3.X4+0x630], R60 ;  /* 0x0006303c03007388 */ /* 0x000fe80000004c00 */
[----:B------:R-:W-:Y:S06]  /*27940*/  BAR.SYNC 0x0 ;  /* 0x0000000000007b1d */ /* 0x000fec0000000000 */
[----:B------:R-:W1:Y:S04]  /*27950*/  LDS.128 R76, [R68] ;  /* 0x00000000444c7984 */ /* 0x000e680000000c00 */
[----:B------:R-:W1:Y:S04]  /*27960*/  LDS.128 R80, [R68+0x840] ;  /* 0x0008400044507984 */ /* 0x000e680000000c00 */
[----:B------:R-:W1:Y:S04]  /*27970*/  LDS.128 R84, [R68+0x1080] ;  /* 0x0010800044547984 */ /* 0x000e680000000c00 */
[----:B------:R-:W1:Y:S04]  /*27980*/  LDS.128 R88, [R68+0x18c0] ;  /* 0x0018c00044587984 */ /* 0x000e680000000c00 */
[----:B------:R-:W-:Y:S06]  /*27990*/  BAR.SYNC 0x0 ;  /* 0x0000000000007b1d */ /* 0x000fec0000000000 */
[----:B------:R-:W-:Y:S04]  /*279a0*/  STS.128 [R3.X4], R56 ;  /* 0x0000003803007388 */ /* 0x000fe80000004c00 */
[----:B------:R-:W-:Y:S04]  /*279b0*/  STS.128 [R3.X4+0x210], R44 ;  /* 0x0002102c03007388 */ /* 0x000fe80000004c00 */
[----:B------:R-:W-:Y:S04]  /*279c0*/  STS.128 [R3.X4+0x420], R40 ;  /* 0x0004202803007388 */ /* 0x000fe80000004c00 */
[----:B------:R-:W-:Y:S04]  /*279d0*/  STS.128 [R3.X4+0x630], R36 ;  /* 0x0006302403007388 */ /* 0x000fe80000004c00 */
[----:B------:R-:W-:Y:S06]  /*279e0*/  BAR.SYNC 0x0 ;  /* 0x0000000000007b1d */ /* 0x000fec0000000000 */
[----:B------:R-:W1:Y:S04]  /*279f0*/  LDS.128 R64, [R68] ;  /* 0x0000000044407984 */ /* 0x000e680000000c00 */
[----:B------:R-:W-:Y:S04]  /*27a00*/  LDS.128 R52, [R68+0x1080] ;  /* 0x0010800044347984 */ /* 0x000fe80000000c00 */
[----:B------:R-:W-:Y:S01]  /*27a10*/  LDS.128 R60, [R68+0x18c0] ;  /* 0x0018c000443c7984 */ /* 0x000fe20000000c00 */
[----:B--2---:R-:W-:-:S03]  /*27a20*/  LOP3.LUT R0, R48, R235, RZ, 0xfc, !PT ;  /* 0x000000eb30007212 */ /* 0x004fc600078efcff */
[----:B------:R-:W2:Y:S04]  /*27a30*/  LDS.128 R48, [R68+0x840] ;  /* 0x0008400044307984 */ /* 0x000ea80000000c00 */
[----:B------:R-:W-:Y:S06]  /*27a40*/  BAR.SYNC 0x0 ;  /* 0x0000000000007b1d */ /* 0x000fec0000000000 */
[----:B------:R-:W-:Y:S01]  /*27a50*/  ISETP.GE.AND P0, PT, R0, 0x80, PT ;  /* 0x000000800000780c */ /* 0x000fe20003f06270 */
[----:B------:R1:W-:Y:S03]  /*27a60*/  STS.128 [R3.X4+0x420], R20 ;  /* 0x0004201403007388 */ /* 0x0003e60000004c00 */
[----:B----4-:R-:W-:-:S02]  /*27a70*/  ISETP.LT.AND P2, PT, R70, c[0x0][0x178], !P0 ;  /* 0x00005e0046007a0c */ /* 0x010fc40004741270 */
[C---:B-----5:R-:W-:Y:S01]  /*27a80*/  ISETP.LT.AND P3, PT, R69.reuse, c[0x0][0x178], !P0 ;  /* 0x00005e0045007a0c */ /* 0x060fe20004761270 */
[----:B------:R-:W-:Y:S01]  /*27a90*/  STS.128 [R3.X4], R28 ;  /* 0x0000001c03007388 */ /* 0x000fe20000004c00 */
[-C--:B-1----:R-:W-:Y:S02]  /*27aa0*/  LEA R20, R70, R0.reuse, 0x7 ;  /* 0x0000000046147211 */ /* 0x082fe400078e38ff */
[----:B------:R-:W-:Y:S01]  /*27ab0*/  LEA R21, R69, R0, 0x7 ;  /* 0x0000000045157211 */ /* 0x000fe200078e38ff */
[----:B------:R-:W4:Y:S04]  /*27ac0*/  LDL.LU R70, [R1+0x2a0] ;  /* 0x0002a00001467983 */ /* 0x000f280000300800 */
[----:B------:R-:W5:Y:S04]  /*27ad0*/  LDL.LU R69, [R1+0x29c] ;  /* 0x00029c0001457983 */ /* 0x000f680000300800 */
[----:B------:R-:W5:Y:S04]  /*27ae0*/  LDL.LU R59, [R1+0x298] ;  /* 0x00029800013b7983 */ /* 0x000f680000300800 */
[----:B------:R-:W5:Y:S04]  /*27af0*/  LDL.LU R58, [R1+0x294] ;  /* 0x00029400013a7983 */ /* 0x000f680000300800 */
        /* <DEDUP_REMOVED lines=8> */
[----:B------:R2:W-:Y:S04]  /*27b80*/  STS.128 [R3.X4+0x420], R16 ;  /* 0x0004201003007388 */ /* 0x0005e80000004c00 */
[----:B------:R-:W5:Y:S04]  /*27b90*/  LDL.LU R57, [R1+0x290] ;  /* 0x0002900001397983 */ /* 0x000f680000300800 */
[----:B--2---:R-:W2:Y:S04]  /*27ba0*/  LDL.LU R17, [R1+0x28c] ;  /* 0x00028c0001117983 */ /* 0x004ea80000300800 */
[----:B------:R-:W2:Y:S04]  /*27bb0*/  LDL.LU R18, [R1+0x288] ;  /* 0x0002880001127983 */ /* 0x000ea80000300800 */
[----:B------:R-:W2:Y:S04]  /*27bc0*/  LDL.LU R19, [R1+0x284] ;  /* 0x0002840001137983 */ /* 0x000ea80000300800 */
[----:B------:R-:W2:Y:S04]  /*27bd0*/  LDL.LU R56, [R1+0x280] ;  /* 0x0002800001387983 */ /* 0x000ea80000300800 */
[----:B------:R-:W2:Y:S01]  /*27be0*/  LDL R22, [R1+0x27c] ;  /* 0x00027c0001167983 */ /* 0x000ea20000100800 */
[----:B---3--:R-:W-:-:S03]  /*27bf0*/  ISETP.LT.AND P1, PT, R94, c[0x0][0x178], !P0 ;  /* 0x00005e005e007a0c */ /* 0x008fc60004721270 */
[----:B------:R-:W-:Y:S01]  /*27c00*/  STS.128 [R3.X4], R8 ;  /* 0x0000000803007388 */ /* 0x000fe20000004c00 */
[----:B------:R-:W-:-:S03]  /*27c10*/  MOV R23, 0x4 ;  /* 0x0000000400177802 */ /* 0x000fc60000000f00 */
[----:B------:R-:W-:Y:S01]  /*27c20*/  STS.128 [R3.X4+0x210], R12 ;  /* 0x0002100c03007388 */ /* 0x000fe20000004c00 */
[----:B------:R-:W-:-:S03]  /*27c30*/  LEA R2, R94, R0, 0x7 ;  /* 0x000000005e027211 */ /* 0x000fc600078e38ff */
[----:B------:R-:W-:Y:S01]  /*27c40*/  STS.128 [R3.X4+0x630], R72 ;  /* 0x0006304803007388 */ /* 0x000fe20000004c00 */
[----:B------:R-:W-:-:S03]  /*27c50*/  ISETP.LT.AND P4, PT, R93, c[0x0][0x178], !P0 ;  /* 0x00005e005d007a0c */ /* 0x000fc60004781270 */
[----:B------:R-:W-:Y:S06]  /*27c60*/  BAR.SYNC 0x0 ;  /* 0x0000000000007b1d */ /* 0x000fec0000000000 */
[----:B------:R-:W3:Y:S01]  /*27c70*/  LDS.128 R24, [R68] ;  /* 0x0000000044187984 */ /* 0x000ee20000000c00 */
[----:B------:R-:W-:-:S03]  /*27c80*/  ISETP.LT.AND P5, PT, R92, c[0x0][0x178], !P0 ;  /* 0x00005e005c007a0c */ /* 0x000fc600047a1270 */
[----:B------:R-:W1:Y:S01]  /*27c90*/  LDS.128 R28, [R68+0x840] ;  /* 0x00084000441c7984 */ /* 0x000e620000000c00 */
[----:B------:R-:W-:-:S03]  /*27ca0*/  LEA R12, R93, R0, 0x7 ;  /* 0x000000005d0c7211 */ /* 0x000fc600078e38ff */
[----:B------:R-:W1:Y:S01]  /*27cb0*/  LDS.128 R32, [R68+0x1080] ;  /* 0x0010800044207984 */ /* 0x000e620000000c00 */
[----:B------:R-:W-:Y:S01]  /*27cc0*/  LEA R14, R92, R0, 0x7 ;  /* 0x000000005c0e7211 */ /* 0x000fe200078e38ff */
[----:B------:R-:W-:-:S04]  /*27cd0*/  IMAD.WIDE R2, R2, R23, c[0x0][0x170] ;  /* 0x00005c0002027625 */ /* 0x000fc800078e0217 */
[-C--:B------:R-:W-:Y:S01]  /*27ce0*/  IMAD.WIDE R8, R20, R23.reuse, c[0x0][0x170] ;  /* 0x00005c0014087625 */ /* 0x080fe200078e0217 */
[----:B------:R3:W-:Y:S03]  /*27cf0*/  @P1 STG.E.128 [R2.64], R76 ;  /* 0x0000004c02001986 */ /* 0x0007e6000c101d0a */
[-C--:B------:R-:W-:Y:S01]  /*27d00*/  IMAD.WIDE R10, R21, R23.reuse, c[0x0][0x170] ;  /* 0x00005c00150a7625 */ /* 0x080fe200078e0217 */
[----:B------:R1:W-:Y:S03]  /*27d10*/  @P2 STG.E.128 [R8.64], R80 ;  /* 0x0000005008002986 */ /* 0x0003e6000c101d0a */
[----:B------:R-:W-:Y:S01]  /*27d20*/  IMAD.WIDE R12, R12, R23, c[0x0][0x170] ;  /* 0x00005c000c0c7625 */ /* 0x000fe200078e0217 */
[----:B------:R-:W-:-:S03]  /*27d30*/  ISETP.LT.AND P1, PT, R71, c[0x0][0x178], !P0 ;  /* 0x00005e0047007a0c */ /* 0x000fc60004721270 */
[----:B------:R-:W-:Y:S01]  /*27d40*/  IMAD.WIDE R14, R14, R23, c[0x0][0x170] ;  /* 0x00005c000e0e7625 */ /* 0x000fe200078e0217 */
[----:B------:R1:W-:Y:S01]  /*27d50*/  @P3 STG.E.128 [R10.64], R84 ;  /* 0x000000540a003986 */ /* 0x0003e2000c101d0a */
[----:B------:R-:W-:-:S03]  /*27d60*/  LEA R16, R71, R0, 0x7 ;  /* 0x0000000047107211 */ /* 0x000fc600078e38ff */
[----:B------:R1:W-:Y:S04]  /*27d70*/  @P4 STG.E.128 [R12.64], R88 ;  /* 0x000000580c004986 */ /* 0x0003e8000c101d0a */
[----:B------:R1:W-:Y:S01]  /*27d80*/  @P5 STG.E.128 [R14.64], R64 ;  /* 0x000000400e005986 */ /* 0x0003e2000c101d0a */
[----:B---3--:R-:W-:-:S05]  /*27d90*/  IMAD.WIDE R2, R16, R23, c[0x0][0x170] ;  /* 0x00005c0010027625 */ /* 0x008fca00078e0217 */
[----:B------:R3:W-:Y:S01]  /*27da0*/  @P1 STG.E.128 [R2.64], R48 ;  /* 0x0000003002001986 */ /* 0x0007e2000c101d0a */
[C---:B----4-:R-:W-:Y:S02]  /*27db0*/  ISETP.LT.AND P2, PT, R70.reuse, c[0x0][0x178], !P0 ;  /* 0x00005e0046007a0c */ /* 0x050fe40004741270 */
[-C--:B-1----:R-:W-:Y:S02]  /*27dc0*/  LEA R8, R70, R0.reuse, 0x7 ;  /* 0x0000000046087211 */ /* 0x082fe400078e38ff */
[C---:B-----5:R-:W-:Y:S02]  /*27dd0*/  ISETP.LT.AND P3, PT, R69.reuse, c[0x0][0x178], !P0 ;  /* 0x00005e0045007a0c */ /* 0x060fe40004761270 */
[-C--:B------:R-:W-:Y:S02]  /*27de0*/  LEA R10, R69, R0.reuse, 0x7 ;  /* 0x00000000450a7211 */ /* 0x080fe400078e38ff */
[C---:B------:R-:W-:Y:S02]  /*27df0*/  ISETP.LT.AND P4, PT, R59.reuse, c[0x0][0x178], !P0 ;  /* 0x00005e003b007a0c */ /* 0x040fe40004781270 */
[----:B------:R-:W-:-:S02]  /*27e00*/  LEA R12, R59, R0, 0x7 ;  /* 0x000000003b0c7211 */ /* 0x000fc400078e38ff */
[C---:B------:R-:W-:Y:S02]  /*27e10*/  ISETP.LT.AND P5, PT, R58.reuse, c[0x0][0x178], !P0 ;  /* 0x00005e003a007a0c */ /* 0x040fe400047a1270 */
[----:B------:R-:W-:Y:S01]  /*27e20*/  LEA R14, R58, R0, 0x7 ;  /* 0x000000003a0e7211 */ /* 0x000fe200078e38ff */
[----:B------:R-:W-:-:S04]  /*27e30*/  IMAD.WIDE R8, R8, R23, c[0x0][0x170] ;  /* 0x00005c0008087625 */ /* 0x000fc800078e0217 */
[-C--:B------:R-:W-:Y:S01]  /*27e40*/  IMAD.WIDE R10, R10, R23.reuse, c[0x0][0x170] ;  /* 0x00005c000a0a7625 */ /* 0x080fe200078e0217 */
[----:B------:R1:W-:Y:S03]  /*27e50*/  @P2 STG.E.128 [R8.64], R52 ;  /* 0x0000003408002986 */ /* 0x0003e6000c101d0a */
[-C--:B------:R-:W-:Y:S01]  /*27e60*/  IMAD.WIDE R12, R12, R23.reuse, c[0x0][0x170] ;  /* 0x00005c000c0c7625 */ /* 0x080fe200078e0217 */
[----:B------:R4:W-:Y:S03]  /*27e70*/  @P3 STG.E.128 [R10.64], R60 ;  /* 0x0000003c0a003986 */ /* 0x0009e6000c101d0a */
[----:B------:R-:W-:Y:S01]  /*27e80*/  IMAD.WIDE R14, R14, R23, c[0x0][0x170] ;  /* 0x00005c000e0e7625 */ /* 0x000fe200078e0217 */
[----:B------:R5:W-:Y:S04]  /*27e90*/  @P4 STG.E.128 [R12.64], R40 ;  /* 0x000000280c004986 */ /* 0x000be8000c101d0a */
[----:B------:R1:W-:Y:S01]  /*27ea0*/  @P5 STG.E.128 [R14.64], R44 ;  /* 0x0000002c0e005986 */ /* 0x0003e2000c101d0a */
[----:B------:R-:W-:-:S02]  /*27eb0*/  ISETP.LT.AND P1, PT, R57, c[0x0][0x178], !P0 ;  /* 0x00005e0039007a0c */ /* 0x000fc40004721270 */
[-C--:B------:R-:W-:Y:S02]  /*27ec0*/  LEA R16, R57, R0.reuse, 0x7 ;  /* 0x0000000039107211 */ /* 0x080fe400078e38ff */
[C---:B--2---:R-:W-:Y:S02]  /*27ed0*/  ISETP.LT.AND P2, PT, R17.reuse, c[0x0][0x178], !P0 ;  /* 0x00005e0011007a0c */ /* 0x044fe40004741270 */
[-C--:B------:R-:W-:Y:S02]  /*27ee0*/  LEA R17, R17, R0.reuse, 0x7 ;  /* 0x0000000011117211 */ /* 0x080fe400078e38ff */
[C---:B------:R-:W-:Y:S02]  /*27ef0*/  ISETP.LT.AND P3, PT, R18.reuse, c[0x0][0x178], !P0 ;  /* 0x00005e0012007a0c */ /* 0x040fe40004761270 */
[----:B------:R-:W-:Y:S02]  /*27f00*/  LEA R18, R18, R0, 0x7 ;  /* 0x0000000012127211 */ /* 0x000fe400078e38ff */
[----:B------:R-:W-:-:S02]  /*27f10*/  ISETP.LT.AND P4, PT, R19, c[0x0][0x178], !P0 ;  /* 0x00005e0013007a0c */ /* 0x000fc40004781270 */
[-C--:B------:R-:W-:Y:S02]  /*27f20*/  LEA R19, R19, R0.reuse, 0x7 ;  /* 0x0000000013137211 */ /* 0x080fe400078e38ff */
[----:B------:R-:W-:Y:S01]  /*27f30*/  ISETP.LT.AND P5, PT, R56, c[0x0][0x178], !P0 ;  /* 0x00005e0038007a0c */ /* 0x000fe200047a1270 */
[-C--:B---3--:R-:W-:Y:S01]  /*27f40*/  IMAD.WIDE R2, R16, R23.reuse, c[0x0][0x170] ;  /* 0x00005c0010027625 */ /* 0x088fe200078e0217 */
[----:B------:R-:W-:Y:S02]  /*27f50*/  LEA R20, R56, R0, 0x7 ;  /* 0x0000000038147211 */ /* 0x000fe400078e38ff */
[----:B------:R-:W-:Y:S01]  /*27f60*/  ISETP.LT.AND P0, PT, R22, c[0x0][0x178], !P0 ;  /* 0x00005e0016007a0c */ /* 0x000fe20004701270 */
[-C--:B-1----:R-:W-:Y:S01]  /*27f70*/  IMAD.WIDE R8, R17, R23.reuse, c[0x0][0x170] ;  /* 0x00005c0011087625 */ /* 0x082fe200078e0217 */
[----:B------:R1:W-:Y:S03]  /*27f80*/  @P1 STG.E.128 [R2.64], R4 ;  /* 0x0000000402001986 */ /* 0x0003e6000c101d0a */
[-C--:B----4-:R-:W-:Y:S01]  /*27f90*/  IMAD.WIDE R10, R18, R23.reuse, c[0x0][0x170] ;  /* 0x00005c00120a7625 */ /* 0x090fe200078e0217 */
[----:B------:R1:W-:Y:S03]  /*27fa0*/  @P2 STG.E.128 [R8.64], R36 ;  /* 0x0000002408002986 */ /* 0x0003e6000c101d0a */
[-C--:B-----5:R-:W-:Y:S01]  /*27fb0*/  IMAD.WIDE R12, R19, R23.reuse, c[0x0][0x170] ;  /* 0x00005c00130c7625 */ /* 0x0a0fe200078e0217 */
[----:B------:R1:W-:Y:S03]  /*27fc0*/  @P3 STG.E.128 [R10.64], R24 ;  /* 0x000000180a003986 */ /* 0x0003e6000c101d0a */
[----:B------:R-:W-:Y:S01]  /*27fd0*/  IMAD.WIDE R14, R20, R23, c[0x0][0x170] ;  /* 0x00005c00140e7625 */ /* 0x000fe200078e0217 */
[----:B------:R1:W-:Y:S04]  /*27fe0*/  @P4 STG.E.128 [R12.64], R28 ;  /* 0x0000001c0c004986 */ /* 0x0003e8000c101d0a */
[----:B------:R1:W-:Y:S01]  /*27ff0*/  @P5 STG.E.128 [R14.64], R32 ;  /* 0x000000200e005986 */ /* 0x0003e2000c101d0a */
[----:B------:R-:W-:Y:S05]  /*28000*/  @!P0 EXIT ;  /* 0x000000000000894d */ /* 0x000fea0003800000 */
[----:B------:R-:W2:Y:S01]  /*28010*/  LDS.128 R68, [R68+0x18c0] ;  /* 0x0018c00044447984 */ /* 0x000ea20000000c00 */
[----:B-1----:R-:W-:-:S05]  /*28020*/  LEA R2, R22, R0, 0x7 ;  /* 0x0000000016027211 */ /* 0x002fca00078e38ff */
[----:B------:R-:W-:-:S05]  /*28030*/  IMAD.WIDE R2, R2, R23, c[0x0][0x170] ;  /* 0x00005c0002027625 */ /* 0x000fca00078e0217 */
[----:B--2---:R-:W-:Y:S01]  /*28040*/  STG.E.128 [R2.64], R68 ;  /* 0x0000004402007986 */ /* 0x004fe2000c101d0a */
[----:B------:R-:W-:Y:S05]  /*28050*/  EXIT ;  /* 0x000000000000794d */ /* 0x000fea0003800000 */
.L_x_2:
[----:B------:R-:W-:-:S00]  /*28060*/  BRA `(.L_x_2) ;  /* 0xfffffff000007947 */ /* 0x000fc0000383ffff */
[----:B------:R-:W-:-:S00]  /*28070*/  NOP ;  /* 0x0000000000007918 */ /* 0x000fc00000000000 */
        /* <DEDUP_REMOVED lines=8> */
.L_x_3:


//--------------------- .nv.shared.triton_mm      --------------------------
	.section	.nv.shared.triton_mm,"aw",@nobits
	.align	16
